	.target	sm_90a

	.elftype	@"ET_EXEC"


//--------------------- .note.nv.tkinfo           --------------------------
	.section	.note.nv.tkinfo,"",@"SHT_NOTE"
	.sectionflags	@"SHF_NOTE_NV_TKINFO"
	.tkinfo
        /*0018*/ 	.word	0x00000002
        /*0030*/ 	.string	""
        /*0030*/ 	.string	"ptxas"
        /*0030*/ 	.string	"Cuda compilation tools, release 13.0, V13.0.88"
        /*0030*/ 	.string	"Build cuda_13.0.r13.0/compiler.36424714_0"
        /*0030*/ 	.string	"-v  -suppress-debug-info  -lineinfo  -arch sm_90a "



//--------------------- .note.nv.cuinfo           --------------------------
	.section	.note.nv.cuinfo,"",@"SHT_NOTE"
	.sectionflags	@"SHF_NOTE_NV_CUINFO"
        /*0018*/ 	.short	0x0002
        /*001a*/ 	.short	0x005a
        /*001c*/ 	.short	0x0082
	.zero		2


//--------------------- .nv.info                  --------------------------
	.section	.nv.info,"",@"SHT_CUDA_INFO"
	.align	4


	//----- nvinfo : EIATTR_REGCOUNT
	.align		4
        /*0000*/ 	.byte	0x04, 0x2f
        /*0002*/ 	.short	(.L_1 - .L_0)
	.align		4
.L_0:
        /*0004*/ 	.word	index@(matmul_kernel)
        /*0008*/ 	.word	0x00000080


	//----- nvinfo : EIATTR_FRAME_SIZE
	.align		4
.L_1:
        /*000c*/ 	.byte	0x04, 0x11
        /*000e*/ 	.short	(.L_3 - .L_2)
	.align		4
.L_2:
        /*0010*/ 	.word	index@(matmul_kernel)
        /*0014*/ 	.word	0x00000430


	//----- nvinfo : EIATTR_MIN_STACK_SIZE
	.align		4
.L_3:
        /*0018*/ 	.byte	0x04, 0x12
        /*001a*/ 	.short	(.L_5 - .L_4)
	.align		4
.L_4:
        /*001c*/ 	.word	index@(matmul_kernel)
        /*0020*/ 	.word	0x00000430
.L_5:


//--------------------- .nv.compat                --------------------------
	.section	.nv.compat,"",@"SHT_CUDA_COMPAT_INFO"
	.align	4
        /*0000*/ 	.byte	0x02, 0x09, 0x01, 0x00, 0x02, 0x02, 0x04, 0x00, 0x02, 0x05, 0x05, 0x00, 0x03, 0x07, 0x01, 0x01
        /*0010*/ 	.byte	0x02, 0x03, 0x00, 0x00, 0x02, 0x06, 0x01, 0x00, 0x04, 0x0b, 0x08, 0x00, 0x00, 0x00, 0x00, 0x00
        /*0020*/ 	.byte	0x00, 0x00, 0x00, 0x00


//--------------------- .nv.info.matmul_kernel    --------------------------
	.section	.nv.info.matmul_kernel,"",@"SHT_CUDA_INFO"
	.sectionflags	@""
	.align	4


	//----- nvinfo : EIATTR_CUDA_API_VERSION
	.align		4
        /*0000*/ 	.byte	0x04, 0x37
        /*0002*/ 	.short	(.L_7 - .L_6)
.L_6:
        /*0004*/ 	.word	0x00000082


	//----- nvinfo : EIATTR_KPARAM_INFO
	.align		4
.L_7:
        /*0008*/ 	.byte	0x04, 0x17
        /*000a*/ 	.short	(.L_9 - .L_8)
.L_8:
        /*000c*/ 	.word	0x00000000
        /*0010*/ 	.short	0x000d
        /*0012*/ 	.short	0x0048
        /*0014*/ 	.byte	0x00, 0xf4, 0x21, 0x00


	//----- nvinfo : EIATTR_KPARAM_INFO
	.align		4
.L_9:
        /*0018*/ 	.byte	0x04, 0x17
        /*001a*/ 	.short	(.L_11 - .L_10)
.L_10:
        /*001c*/ 	.word	0x00000000
        /*0020*/ 	.short	0x000c
        /*0022*/ 	.short	0x0040
        /*0024*/ 	.byte	0x00, 0xf4, 0x21, 0x00


	//----- nvinfo : EIATTR_KPARAM_INFO
	.align		4
.L_11:
        /*0028*/ 	.byte	0x04, 0x17
        /*002a*/ 	.short	(.L_13 - .L_12)
.L_12:
        /*002c*/ 	.word	0x00000000
        /*0030*/ 	.short	0x000b
        /*0032*/ 	.short	0x0038
        /*0034*/ 	.byte	0x00, 0xf0, 0x11, 0x00


	//----- nvinfo : EIATTR_KPARAM_INFO
	.align		4
.L_13:
        /*0038*/ 	.byte	0x04, 0x17
        /*003a*/ 	.short	(.L_15 - .L_14)
.L_14:
        /*003c*/ 	.word	0x00000000
        /*0040*/ 	.short	0x000a
        /*0042*/ 	.short	0x0034
        /*0044*/ 	.byte	0x00, 0xf0, 0x11, 0x00


	//----- nvinfo : EIATTR_KPARAM_INFO
	.align		4
.L_15:
        /*0048*/ 	.byte	0x04, 0x17
        /*004a*/ 	.short	(.L_17 - .L_16)
.L_16:
        /*004c*/ 	.word	0x00000000
        /*0050*/ 	.short	0x0009
        /*0052*/ 	.short	0x0030
        /*0054*/ 	.byte	0x00, 0xf0, 0x11, 0x00


	//----- nvinfo : EIATTR_KPARAM_INFO
	.align		4
.L_17:
        /*0058*/ 	.byte	0x04, 0x17
        /*005a*/ 	.short	(.L_19 - .L_18)
.L_18:
        /*005c*/ 	.word	0x00000000
        /*0060*/ 	.short	0x0008
        /*0062*/ 	.short	0x002c
        /*0064*/ 	.byte	0x00, 0xf0, 0x11, 0x00


	//----- nvinfo : EIATTR_KPARAM_INFO
	.align		4
.L_19:
        /*0068*/ 	.byte	0x04, 0x17
        /*006a*/ 	.short	(.L_21 - .L_20)
.L_20:
        /*006c*/ 	.word	0x00000000
        /*0070*/ 	.short	0x0007
        /*0072*/ 	.short	0x0028
        /*0074*/ 	.byte	0x00, 0xf0, 0x11, 0x00


	//----- nvinfo : EIATTR_KPARAM_INFO
	.align		4
.L_21:
        /*0078*/ 	.byte	0x04, 0x17
        /*007a*/ 	.short	(.L_23 - .L_22)
.L_22:
        /*007c*/ 	.word	0x00000000
        /*0080*/ 	.short	0x0006
        /*0082*/ 	.short	0x0024
        /*0084*/ 	.byte	0x00, 0xf0, 0x11, 0x00


	//----- nvinfo : EIATTR_KPARAM_INFO
	.align		4
.L_23:
        /*0088*/ 	.byte	0x04, 0x17
        /*008a*/ 	.short	(.L_25 - .L_24)
.L_24:
        /*008c*/ 	.word	0x00000000
        /*0090*/ 	.short	0x0005
        /*0092*/ 	.short	0x0020
        /*0094*/ 	.byte	0x00, 0xf0, 0x11, 0x00


	//----- nvinfo : EIATTR_KPARAM_INFO
	.align		4
.L_25:
        /*0098*/ 	.byte	0x04, 0x17
        /*009a*/ 	.short	(.L_27 - .L_26)
.L_26:
        /*009c*/ 	.word	0x00000000
        /*00a0*/ 	.short	0x0004
        /*00a2*/ 	.short	0x001c
        /*00a4*/ 	.byte	0x00, 0xf0, 0x11, 0x00


	//----- nvinfo : EIATTR_KPARAM_INFO
	.align		4
.L_27:
        /*00a8*/ 	.byte	0x04, 0x17
        /*00aa*/ 	.short	(.L_29 - .L_28)
.L_28:
        /*00ac*/ 	.word	0x00000000
        /*00b0*/ 	.short	0x0003
        /*00b2*/ 	.short	0x0018
        /*00b4*/ 	.byte	0x00, 0xf0, 0x11, 0x00


	//----- nvinfo : EIATTR_KPARAM_INFO
	.align		4
.L_29:
        /*00b8*/ 	.byte	0x04, 0x17
        /*00ba*/ 	.short	(.L_31 - .L_30)
.L_30:
        /*00bc*/ 	.word	0x00000000
        /*00c0*/ 	.short	0x0002
        /*00c2*/ 	.short	0x0010
        /*00c4*/ 	.byte	0x00, 0xf4, 0x21, 0x00


	//----- nvinfo : EIATTR_KPARAM_INFO
	.align		4
.L_31:
        /*00c8*/ 	.byte	0x04, 0x17
        /*00ca*/ 	.short	(.L_33 - .L_32)
.L_32:
        /*00cc*/ 	.word	0x00000000
        /*00d0*/ 	.short	0x0001
        /*00d2*/ 	.short	0x0008
        /*00d4*/ 	.byte	0x00, 0xf4, 0x21, 0x00


	//----- nvinfo : EIATTR_KPARAM_INFO
	.align		4
.L_33:
        /*00d8*/ 	.byte	0x04, 0x17
        /*00da*/ 	.short	(.L_35 - .L_34)
.L_34:
        /*00dc*/ 	.word	0x00000000
        /*00e0*/ 	.short	0x0000
        /*00e2*/ 	.short	0x0000
        /*00e4*/ 	.byte	0x00, 0xf4, 0x21, 0x00


	//----- nvinfo : EIATTR_SPARSE_MMA_MASK
	.align		4
.L_35:
        /*00e8*/ 	.byte	0x03, 0x50
        /*00ea*/ 	.short	0x0000


	//----- nvinfo : EIATTR_MAXREG_COUNT
	.align		4
        /*00ec*/ 	.byte	0x03, 0x1b
        /*00ee*/ 	.short	0x0080


	//----- nvinfo : EIATTR_NUM_BARRIERS
	.align		4
        /*00f0*/ 	.byte	0x02, 0x4c
        /*00f2*/ 	.byte	0x01
	.zero		1


	//----- nvinfo : EIATTR_ANNOTATIONS
	.align		4
        /*00f4*/ 	.byte	0x04, 0x55
        /*00f6*/ 	.short	(.L_37 - .L_36)


	//   ....[0]....
.L_36:
        /*00f8*/ 	.word	0x00000001
        /*00fc*/ 	.byte	0x60, 0x06, 0x00, 0x00, 0x01, 0x00, 0x00, 0x00, 0xa0, 0x06, 0x00, 0x00, 0x01, 0x00, 0x00, 0x00
        /* <DEDUP_REMOVED lines=377> */
        /*189c*/ 	.byte	0xf0, 0xcf, 0x00, 0x00, 0x01, 0x00, 0x00, 0x00, 0x30, 0xd0, 0x00, 0x00


	//----- nvinfo : EIATTR_MERCURY_ISA_VERSION
	.align		4
.L_37:
        /*18a8*/ 	.byte	0x03, 0x5f
        /*18aa*/ 	.short	0x0101


	//----- nvinfo : EIATTR_EXIT_INSTR_OFFSETS
	.align		4
        /*18ac*/ 	.byte	0x04, 0x1c
        /*18ae*/ 	.short	(.L_39 - .L_38)


	//   ....[0]....
.L_38:
        /*18b0*/ 	.word	0x0000d370


	//   ....[1]....
        /*18b4*/ 	.word	0x0000d3a0


	//----- nvinfo : EIATTR_REQNTID
	.align		4
.L_39:
        /*18b8*/ 	.byte	0x04, 0x10
        /*18ba*/ 	.short	(.L_41 - .L_40)
.L_40:
        /*18bc*/ 	.word	0x00000200
        /*18c0*/ 	.word	0x00000001
        /*18c4*/ 	.word	0x00000001


	//----- nvinfo : EIATTR_CBANK_PARAM_SIZE
	.align		4
.L_41:
        /*18c8*/ 	.byte	0x03, 0x19
        /*18ca*/ 	.short	0x0050


	//----- nvinfo : EIATTR_PARAM_CBANK
	.align		4
        /*18cc*/ 	.byte	0x04, 0x0a
        /*18ce*/ 	.short	(.L_43 - .L_42)
	.align		4
.L_42:
        /*18d0*/ 	.word	index@(.nv.constant0.matmul_kernel)
        /*18d4*/ 	.short	0x0210
        /*18d6*/ 	.short	0x0050


	//----- nvinfo : EIATTR_SW_WAR
	.align		4
.L_43:
        /*18d8*/ 	.byte	0x04, 0x36
        /*18da*/ 	.short	(.L_45 - .L_44)
.L_44:
        /*18dc*/ 	.word	0x00000008
.L_45:


//--------------------- .nv.callgraph             --------------------------
	.section	.nv.callgraph,"",@"SHT_CUDA_CALLGRAPH"
	.align	4
	.sectionentsize	8
	.align		4
        /*0000*/ 	.word	0x00000000
	.align		4
        /*0004*/ 	.word	0xffffffff
	.align		4
        /*0008*/ 	.word	0x00000000
	.align		4
        /*000c*/ 	.word	0xfffffffe
	.align		4
        /*0010*/ 	.word	0x00000000
	.align		4
        /*0014*/ 	.word	0xfffffffd
	.align		4
        /*0018*/ 	.word	0x00000000
	.align		4
        /*001c*/ 	.word	0xfffffffc


//--------------------- .text.matmul_kernel       --------------------------
	.section	.text.matmul_kernel,"ax",@progbits
	.align	128
        .global         matmul_kernel
        .type           matmul_kernel,@function
        .size           matmul_kernel,(.L_x_3 - matmul_kernel)
        .other          matmul_kernel,@"STO_CUDA_ENTRY STV_DEFAULT"
matmul_kernel:
.text.matmul_kernel:
[----:B------:R-:W0:Y:S08]  /*0000*/  LDC R1, c[0x0][0x28] ;  /* 0x00000a00ff017b82 */ /* 0x000e300000000800 */
[----:B------:R-:W1:Y:S01]  /*0010*/  LDC.64 R2, c[0x0][0x228] ;  /* 0x00008a00ff027b82 */ /* 0x000e620000000a00 */
[----:B------:R-:W2:Y:S01]  /*0020*/  S2R R7, SR_CTAID.X ;  /* 0x0000000000077919 */ /* 0x000ea20000002500 */
[----:B0-----:R-:W-:Y:S01]  /*0030*/  VIADD R1, R1, 0xfffffbd0 ;  /* 0xfffffbd001017836 */ /* 0x001fe20000000000 */
[----:B------:R-:W-:Y:S01]  /*0040*/  UMOV UR6, 0x400 ;  /* 0x0000040000067882 */ /* 0x000fe20000000000 */
[----:B------:R-:W-:Y:S01]  /*0050*/  ULDC.64 UR12, c[0x0][0x208] ;  /* 0x00008200000c7ab9 */ /* 0x000fe20000000a00 */
[----:B------:R-:W0:Y:S01]  /*0060*/  S2R R88, SR_TID.X ;  /* 0x0000000000587919 */ /* 0x000e220000002100 */
[----:B------:R-:W-:-:S02]  /*0070*/  CS2R R24, SRZ ;  /* 0x0000000000187805 */ /* 0x000fc4000001ff00 */
[----:B------:R-:W-:Y:S01]  /*0080*/  CS2R R26, SRZ ;  /* 0x00000000001a7805 */ /* 0x000fe2000001ff00 */
[----:B------:R-:W3:Y:S01]  /*0090*/  LDC R75, c[0x0][0x230] ;  /* 0x00008c00ff4b7b82 */ /* 0x000ee20000000800 */
[----:B------:R-:W-:Y:S02]  /*00a0*/  CS2R R64, SRZ ;  /* 0x0000000000407805 */ /* 0x000fe4000001ff00 */
[----:B------:R-:W-:Y:S02]  /*00b0*/  CS2R R66, SRZ ;  /* 0x0000000000427805 */ /* 0x000fe4000001ff00 */
[----:B------:R-:W-:Y:S02]  /*00c0*/  CS2R R60, SRZ ;  /* 0x00000000003c7805 */ /* 0x000fe4000001ff00 */
[----:B------:R-:W-:Y:S02]  /*00d0*/  CS2R R62, SRZ ;  /* 0x00000000003e7805 */ /* 0x000fe4000001ff00 */
[----:B------:R-:W-:-:S02]  /*00e0*/  CS2R R20, SRZ ;  /* 0x0000000000147805 */ /* 0x000fc4000001ff00 */
[----:B------:R-:W-:Y:S02]  /*00f0*/  CS2R R22, SRZ ;  /* 0x0000000000167805 */ /* 0x000fe4000001ff00 */
[----:B------:R-:W-:Y:S01]  /*0100*/  CS2R R56, SRZ ;  /* 0x0000000000387805 */ /* 0x000fe2000001ff00 */
[----:B------:R-:W4:Y:S01]  /*0110*/  S2UR UR4, SR_CgaCtaId ;  /* 0x00000000000479c3 */ /* 0x000f220000008800 */
[----:B------:R-:W-:Y:S02]  /*0120*/  CS2R R58, SRZ ;  /* 0x00000000003a7805 */ /* 0x000fe4000001ff00 */
[----:B------:R-:W-:Y:S02]  /*0130*/  CS2R R16, SRZ ;  /* 0x0000000000107805 */ /* 0x000fe4000001ff00 */
[----:B------:R-:W-:Y:S02]  /*0140*/  CS2R R18, SRZ ;  /* 0x0000000000127805 */ /* 0x000fe4000001ff00 */
[----:B------:R-:W-:Y:S01]  /*0150*/  CS2R R14, SRZ ;  /* 0x00000000000e7805 */ /* 0x000fe2000001ff00 */
[----:B-1----:R-:W-:-:S05]  /*0160*/  VIADD R0, R3, 0xff ;  /* 0x000000ff03007836 */ /* 0x002fca0000000000 */
[----:B------:R-:W-:Y:S01]  /*0170*/  SHF.R.S32.HI R5, RZ, 0x1f, R0 ;  /* 0x0000001fff057819 */ /* 0x000fe20000011400 */
[----:B---3--:R-:W-:-:S03]  /*0180*/  VIADD R75, R75, 0x7f ;  /* 0x0000007f4b4b7836 */ /* 0x008fc60000000000 */
[----:B------:R-:W-:Y:S02]  /*0190*/  LEA.HI R5, R5, R0, RZ, 0x8 ;  /* 0x0000000005057211 */ /* 0x000fe400078f40ff */
[----:B--2---:R-:W-:Y:S02]  /*01a0*/  IABS R10, R7 ;  /* 0x00000007000a7213 */ /* 0x004fe40000000000 */
[----:B------:R-:W-:Y:S02]  /*01b0*/  SHF.R.S32.HI R5, RZ, 0x8, R5 ;  /* 0x00000008ff057819 */ /* 0x000fe40000011405 */
[----:B0-----:R-:W-:Y:S01]  /*01c0*/  LOP3.LUT R84, R88, 0x7f, RZ, 0xc0, !PT ;  /* 0x0000007f58547812 */ /* 0x001fe200078ec0ff */
[----:B----4-:R-:W-:Y:S02]  /*01d0*/  ULEA UR6, UR4, UR6, 0x18 ;  /* 0x0000000604067291 */ /* 0x010fe4000f8ec03f */
[----:B------:R-:W-:-:S05]  /*01e0*/  IMAD.SHL.U32 R6, R5, 0x8, RZ ;  /* 0x0000000805067824 */ /* 0x000fca00078e00ff */
[-C--:B------:R-:W-:Y:S02]  /*01f0*/  IABS R9, R6.reuse ;  /* 0x0000000600097213 */ /* 0x080fe40000000000 */
[----:B------:R-:W-:Y:S02]  /*0200*/  IABS R12, R6 ;  /* 0x00000006000c7213 */ /* 0x000fe40000000000 */
[----:B------:R-:W0:Y:S08]  /*0210*/  I2F.RP R0, R9 ;  /* 0x0000000900007306 */ /* 0x000e300000209400 */
[----:B0-----:R-:W0:Y:S02]  /*0220*/  MUFU.RCP R0, R0 ;  /* 0x0000000000007308 */ /* 0x001e240000001000 */
[----:B0-----:R-:W-:-:S02]  /*0230*/  VIADD R4, R0, 0xffffffe ;  /* 0x0ffffffe00047836 */ /* 0x001fc40000000000 */
[----:B------:R-:W-:-:S04]  /*0240*/  IMAD.MOV R0, RZ, RZ, -R12 ;  /* 0x000000ffff007224 */ /* 0x000fc800078e0a0c */
[----:B------:R0:W1:Y:S02]  /*0250*/  F2I.FTZ.U32.TRUNC.NTZ R5, R4 ;  /* 0x0000000400057305 */ /* 0x000064000021f000 */
[----:B0-----:R-:W-:Y:S02]  /*0260*/  IMAD.MOV.U32 R4, RZ, RZ, RZ ;  /* 0x000000ffff047224 */ /* 0x001fe400078e00ff */
[----:B-1----:R-:W-:-:S04]  /*0270*/  IMAD.MOV R8, RZ, RZ, -R5 ;  /* 0x000000ffff087224 */ /* 0x002fc800078e0a05 */
[----:B------:R-:W-:Y:S02]  /*0280*/  IMAD R11, R8, R9, RZ ;  /* 0x00000009080b7224 */ /* 0x000fe400078e02ff */
[----:B------:R-:W-:Y:S02]  /*0290*/  IMAD.MOV.U32 R8, RZ, RZ, R10 ;  /* 0x000000ffff087224 */ /* 0x000fe400078e000a */
[----:B------:R-:W-:-:S06]  /*02a0*/  IMAD.HI.U32 R5, R5, R11, R4 ;  /* 0x0000000b05057227 */ /* 0x000fcc00078e0004 */
[----:B------:R-:W-:-:S04]  /*02b0*/  IMAD.HI.U32 R5, R5, R8, RZ ;  /* 0x0000000805057227 */ /* 0x000fc800078e00ff */
[----:B------:R-:W-:-:S05]  /*02c0*/  IMAD R0, R5, R0, R8 ;  /* 0x0000000005007224 */ /* 0x000fca00078e0208 */
[----:B------:R-:W-:-:S13]  /*02d0*/  ISETP.GT.U32.AND P1, PT, R9, R0, PT ;  /* 0x000000000900720c */ /* 0x000fda0003f24070 */
[----:B------:R-:W-:Y:S02]  /*02e0*/  @!P1 IMAD.IADD R0, R0, 0x1, -R9 ;  /* 0x0000000100009824 */ /* 0x000fe400078e0a09 */
[----:B------:R-:W-:Y:S01]  /*02f0*/  @!P1 VIADD R5, R5, 0x1 ;  /* 0x0000000105059836 */ /* 0x000fe20000000000 */
[----:B------:R-:W-:Y:S02]  /*0300*/  ISETP.NE.AND P1, PT, R6, RZ, PT ;  /* 0x000000ff0600720c */ /* 0x000fe40003f25270 */
[----:B------:R-:W-:Y:S02]  /*0310*/  ISETP.GE.U32.AND P0, PT, R0, R9, PT ;  /* 0x000000090000720c */ /* 0x000fe40003f06070 */
[----:B------:R-:W-:-:S04]  /*0320*/  LOP3.LUT R0, R7, R6, RZ, 0x3c, !PT ;  /* 0x0000000607007212 */ /* 0x000fc800078e3cff */
[----:B------:R-:W-:Y:S01]  /*0330*/  ISETP.GE.AND P2, PT, R0, RZ, PT ;  /* 0x000000ff0000720c */ /* 0x000fe20003f46270 */
[----:B------:R-:W-:-:S06]  /*0340*/  VIADD R0, R2, 0x7f ;  /* 0x0000007f02007836 */ /* 0x000fcc0000000000 */
[----:B------:R-:W-:-:S04]  /*0350*/  @P0 VIADD R5, R5, 0x1 ;  /* 0x0000000105050836 */ /* 0x000fc80000000000 */
[----:B------:R-:W-:Y:S01]  /*0360*/  IMAD.MOV.U32 R4, RZ, RZ, R5 ;  /* 0x000000ffff047224 */ /* 0x000fe200078e0005 */
[----:B------:R-:W-:-:S03]  /*0370*/  SHF.R.S32.HI R5, RZ, 0x1f, R0 ;  /* 0x0000001fff057819 */ /* 0x000fc60000011400 */
[----:B------:R-:W-:Y:S01]  /*0380*/  @!P2 IMAD.MOV R4, RZ, RZ, -R4 ;  /* 0x000000ffff04a224 */ /* 0x000fe200078e0a04 */
[----:B------:R-:W-:Y:S02]  /*0390*/  @!P1 LOP3.LUT R4, RZ, R6, RZ, 0x33, !PT ;  /* 0x00000006ff049212 */ /* 0x000fe400078e33ff */
[----:B------:R-:W-:-:S03]  /*03a0*/  LEA.HI R5, R5, R0, RZ, 0x7 ;  /* 0x0000000005057211 */ /* 0x000fc600078f38ff */
[----:B------:R-:W-:Y:S02]  /*03b0*/  IMAD.SHL.U32 R8, R4, 0x8, RZ ;  /* 0x0000000804087824 */ /* 0x000fe400078e00ff */
[----:B------:R-:W-:-:S03]  /*03c0*/  IMAD.MOV R4, RZ, RZ, -R4 ;  /* 0x000000ffff047224 */ /* 0x000fc600078e0a04 */
[----:B------:R-:W-:Y:S01]  /*03d0*/  LEA.HI.SX32 R5, R5, -R8, 0x19 ;  /* 0x8000000805057211 */ /* 0x000fe200078fcaff */
[----:B------:R-:W-:-:S03]  /*03e0*/  IMAD R6, R6, R4, R7 ;  /* 0x0000000406067224 */ /* 0x000fc600078e0207 */
[----:B------:R-:W-:Y:S02]  /*03f0*/  VIMNMX R13, R5, 0x8, PT ;  /* 0x00000008050d7848 */ /* 0x000fe40003fe0100 */
[----:B------:R-:W-:Y:S02]  /*0400*/  IABS R11, R6 ;  /* 0x00000006000b7213 */ /* 0x000fe40000000000 */
[----:B------:R-:W-:-:S04]  /*0410*/  IABS R9, R13 ;  /* 0x0000000d00097213 */ /* 0x000fc80000000000 */
[----:B------:R-:W0:Y:S08]  /*0420*/  I2F.RP R0, R9 ;  /* 0x0000000900007306 */ /* 0x000e300000209400 */
[----:B0-----:R-:W0:Y:S02]  /*0430*/  MUFU.RCP R0, R0 ;  /* 0x0000000000007308 */ /* 0x001e240000001000 */
[----:B0-----:R-:W-:-:S06]  /*0440*/  VIADD R5, R0, 0xffffffe ;  /* 0x0ffffffe00057836 */ /* 0x001fcc0000000000 */
[----:B------:R-:W0:Y:S02]  /*0450*/  F2I.FTZ.U32.TRUNC.NTZ R5, R5 ;  /* 0x0000000500057305 */ /* 0x000e24000021f000 */
[----:B0-----:R-:W-:-:S04]  /*0460*/  IMAD.MOV R10, RZ, RZ, -R5 ;  /* 0x000000ffff0a7224 */ /* 0x001fc800078e0a05 */
[----:B------:R-:W-:Y:S01]  /*0470*/  IMAD.MOV.U32 R4, RZ, RZ, R10 ;  /* 0x000000ffff047224 */ /* 0x000fe200078e000a */
[----:B------:R-:W-:-:S03]  /*0480*/  IABS R10, R13 ;  /* 0x0000000d000a7213 */ /* 0x000fc60000000000 */
[----:B------:R-:W-:Y:S02]  /*0490*/  IMAD R7, R4, R9, RZ ;  /* 0x0000000904077224 */ /* 0x000fe400078e02ff */
[----:B------:R-:W-:Y:S02]  /*04a0*/  IMAD.MOV.U32 R4, RZ, RZ, RZ ;  /* 0x000000ffff047224 */ /* 0x000fe400078e00ff */
[----:B------:R-:W-:Y:S02]  /*04b0*/  IMAD.MOV R0, RZ, RZ, -R10 ;  /* 0x000000ffff007224 */ /* 0x000fe400078e0a0a */
[----:B------:R-:W-:Y:S01]  /*04c0*/  IMAD.HI.U32 R4, R5, R7, R4 ;  /* 0x0000000705047227 */ /* 0x000fe200078e0004 */
[----:B------:R-:W-:-:S04]  /*04d0*/  SHF.R.U32.HI R5, RZ, 0x7, R88 ;  /* 0x00000007ff057819 */ /* 0x000fc80000011658 */
[----:B------:R-:W-:Y:S01]  /*04e0*/  SGXT.U32 R5, R5, 0x2 ;  /* 0x000000020505781a */ /* 0x000fe20000000000 */
[----:B------:R-:W-:-:S04]  /*04f0*/  IMAD.HI.U32 R4, R4, R11, RZ ;  /* 0x0000000b04047227 */ /* 0x000fc800078e00ff */
[----:B------:R-:W-:Y:S01]  /*0500*/  IMAD R0, R4, R0, R11 ;  /* 0x0000000004007224 */ /* 0x000fe200078e020b */
[----:B------:R-:W-:-:S04]  /*0510*/  CS2R R10, SRZ ;  /* 0x00000000000a7805 */ /* 0x000fc8000001ff00 */
[----:B------:R-:W-:-:S13]  /*0520*/  ISETP.GT.U32.AND P1, PT, R9, R0, PT ;  /* 0x000000000900720c */ /* 0x000fda0003f24070 */
[----:B------:R-:W-:Y:S02]  /*0530*/  @!P1 IMAD.IADD R0, R0, 0x1, -R9 ;  /* 0x0000000100009824 */ /* 0x000fe400078e0a09 */
[----:B------:R-:W-:Y:S01]  /*0540*/  @!P1 VIADD R4, R4, 0x1 ;  /* 0x0000000104049836 */ /* 0x000fe20000000000 */
[----:B------:R-:W-:Y:S02]  /*0550*/  ISETP.NE.AND P1, PT, R13, RZ, PT ;  /* 0x000000ff0d00720c */ /* 0x000fe40003f25270 */
[----:B------:R-:W-:Y:S02]  /*0560*/  ISETP.GE.U32.AND P0, PT, R0, R9, PT ;  /* 0x000000090000720c */ /* 0x000fe40003f06070 */
[----:B------:R-:W-:-:S04]  /*0570*/  LOP3.LUT R0, R6, R13, RZ, 0x3c, !PT ;  /* 0x0000000d06007212 */ /* 0x000fc800078e3cff */
[----:B------:R-:W-:-:S07]  /*0580*/  ISETP.GE.AND P2, PT, R0, RZ, PT ;  /* 0x000000ff0000720c */ /* 0x000fce0003f46270 */
[----:B------:R-:W-:Y:S01]  /*0590*/  @P0 VIADD R4, R4, 0x1 ;  /* 0x0000000104040836 */ /* 0x000fe20000000000 */
[----:B------:R-:W-:-:S05]  /*05a0*/  ISETP.GE.AND P0, PT, R75, 0x80, PT ;  /* 0x000000804b00780c */ /* 0x000fca0003f06270 */
[----:B------:R-:W-:Y:S01]  /*05b0*/  @!P2 IMAD.MOV R4, RZ, RZ, -R4 ;  /* 0x000000ffff04a224 */ /* 0x000fe200078e0a04 */
[----:B------:R-:W-:-:S05]  /*05c0*/  @!P1 LOP3.LUT R4, RZ, R13, RZ, 0x33, !PT ;  /* 0x0000000dff049212 */ /* 0x000fca00078e33ff */
[----:B------:R-:W-:Y:S02]  /*05d0*/  IMAD.MOV R0, RZ, RZ, -R4 ;  /* 0x000000ffff007224 */ /* 0x000fe400078e0a04 */
[----:B------:R-:W-:Y:S02]  /*05e0*/  IMAD.SHL.U32 R4, R4, 0x100, RZ ;  /* 0x0000010004047824 */ /* 0x000fe400078e00ff */
[----:B------:R-:W-:Y:S01]  /*05f0*/  IMAD R0, R13, R0, R6 ;  /* 0x000000000d007224 */ /* 0x000fe200078e0206 */
[----:B------:R-:W-:Y:S02]  /*0600*/  CS2R R12, SRZ ;  /* 0x00000000000c7805 */ /* 0x000fe4000001ff00 */
[----:B------:R-:W-:Y:S01]  /*0610*/  LOP3.LUT R88, R4, R5, RZ, 0xfc, !PT ;  /* 0x0000000504587212 */ /* 0x000fe200078efcff */
[----:B------:R-:W-:Y:S01]  /*0620*/  IMAD.IADD R7, R8, 0x1, R0 ;  /* 0x0000000108077824 */ /* 0x000fe200078e0200 */
[----:B------:R-:W-:Y:S02]  /*0630*/  LOP3.LUT R89, R4, 0x4, R5, 0xfe, !PT ;  /* 0x0000000404597812 */ /* 0x000fe400078efe05 */
[----:B------:R-:W-:-:S02]  /*0640*/  CS2R R8, SRZ ;  /* 0x0000000000087805 */ /* 0x000fc4000001ff00 */
[C-C-:B------:R-:W-:Y:S01]  /*0650*/  LOP3.LUT R90, R4.reuse, 0x8, R5.reuse, 0xfe, !PT ;  /* 0x00000008045a7812 */ /* 0x140fe200078efe05 */
[----:B------:R-:W-:Y:S01]  /*0660*/  STL [R1+0x1e0], R88 ;  /* 0x0001e05801007387 */ /* 0x000fe20000100800 */
[C-C-:B------:R-:W-:Y:S01]  /*0670*/  LOP3.LUT R91, R4.reuse, 0xc, R5.reuse, 0xfe, !PT ;  /* 0x0000000c045b7812 */ /* 0x140fe200078efe05 */
[----:B------:R-:W-:Y:S01]  /*0680*/  IMAD R7, R7, 0x80, R84 ;  /* 0x0000008007077824 */ /* 0x000fe200078e0254 */
[C-C-:B------:R-:W-:Y:S01]  /*0690*/  LOP3.LUT R92, R4.reuse, 0x10, R5.reuse, 0xfe, !PT ;  /* 0x00000010045c7812 */ /* 0x140fe200078efe05 */
[----:B------:R-:W-:Y:S01]  /*06a0*/  STL [R1+0x26c], R89 ;  /* 0x00026c5901007387 */ /* 0x000fe20000100800 */
[C-C-:B------:R-:W-:Y:S02]  /*06b0*/  LOP3.LUT R93, R4.reuse, 0x14, R5.reuse, 0xfe, !PT ;  /* 0x00000014045d7812 */ /* 0x140fe400078efe05 */
[C-C-:B------:R-:W-:Y:S01]  /*06c0*/  LOP3.LUT R94, R4.reuse, 0x18, R5.reuse, 0xfe, !PT ;  /* 0x00000018045e7812 */ /* 0x140fe200078efe05 */
[----:B------:R-:W-:Y:S01]  /*06d0*/  STL [R1+0x294], R90 ;  /* 0x0002945a01007387 */ /* 0x000fe20000100800 */
[----:B------:R-:W-:-:S02]  /*06e0*/  LOP3.LUT R96, R4, 0x1c, R5, 0xfe, !PT ;  /* 0x0000001c04607812 */ /* 0x000fc400078efe05 */
[C-C-:B------:R-:W-:Y:S01]  /*06f0*/  LOP3.LUT R97, R4.reuse, 0x20, R5.reuse, 0xfe, !PT ;  /* 0x0000002004617812 */ /* 0x140fe200078efe05 */
[----:B------:R-:W-:Y:S01]  /*0700*/  STL [R1+0x290], R91 ;  /* 0x0002905b01007387 */ /* 0x000fe20000100800 */
[C-C-:B------:R-:W-:Y:S02]  /*0710*/  LOP3.LUT R98, R4.reuse, 0x24, R5.reuse, 0xfe, !PT ;  /* 0x0000002404627812 */ /* 0x140fe400078efe05 */
        /* <DEDUP_REMOVED lines=33> */
[C---:B------:R-:W-:Y:S01]  /*0930*/  LOP3.LUT R121, R88.reuse, 0x80, RZ, 0xfc, !PT ;  /* 0x0000008058797812 */ /* 0x040fe200078efcff */
[----:B------:R-:W-:Y:S01]  /*0940*/  STL [R1+0x258], R104 ;  /* 0x0002586801007387 */ /* 0x000fe20000100800 */
[C---:B------:R-:W-:Y:S02]  /*0950*/  LOP3.LUT R122, R88.reuse, 0x84, RZ, 0xfc, !PT ;  /* 0x00000084587a7812 */ /* 0x040fe400078efcff */
[C---:B------:R-:W-:Y:S01]  /*0960*/  LOP3.LUT R123, R88.reuse, 0x88, RZ, 0xfc, !PT ;  /* 0x00000088587b7812 */ /* 0x040fe200078efcff */
[----:B------:R-:W-:Y:S01]  /*0970*/  STL [R1+0x254], R105 ;  /* 0x0002546901007387 */ /* 0x000fe20000100800 */
[C---:B------:R-:W-:Y:S02]  /*0980*/  LOP3.LUT R124, R88.reuse, 0x8c, RZ, 0xfc, !PT ;  /* 0x0000008c587c7812 */ /* 0x040fe400078efcff */
[C---:B------:R-:W-:Y:S01]  /*0990*/  LOP3.LUT R4, R88.reuse, 0x94, RZ, 0xfc, !PT ;  /* 0x0000009458047812 */ /* 0x040fe200078efcff */
[----:B------:R-:W-:Y:S01]  /*09a0*/  STL [R1+0x250], R106 ;  /* 0x0002506a01007387 */ /* 0x000fe20000100800 */
[----:B------:R-:W-:-:S02]  /*09b0*/  LOP3.LUT R125, R88, 0x90, RZ, 0xfc, !PT ;  /* 0x00000090587d7812 */ /* 0x000fc400078efcff */
[C---:B------:R-:W-:Y:S01]  /*09c0*/  LOP3.LUT R0, R88.reuse, 0x98, RZ, 0xfc, !PT ;  /* 0x0000009858007812 */ /* 0x040fe200078efcff */
[----:B------:R-:W-:Y:S01]  /*09d0*/  STL [R1+0x24c], R107 ;  /* 0x00024c6b01007387 */ /* 0x000fe20000100800 */
[C---:B------:R-:W-:Y:S02]  /*09e0*/  LOP3.LUT R95, R88.reuse, 0x9c, RZ, 0xfc, !PT ;  /* 0x0000009c585f7812 */ /* 0x040fe400078efcff */
[C---:B------:R-:W-:Y:S01]  /*09f0*/  LOP3.LUT R5, R88.reuse, 0xb0, RZ, 0xfc, !PT ;  /* 0x000000b058057812 */ /* 0x040fe200078efcff */
[----:B------:R-:W-:Y:S01]  /*0a00*/  STL [R1+0x248], R108 ;  /* 0x0002486c01007387 */ /* 0x000fe20000100800 */
[----:B------:R-:W-:-:S03]  /*0a10*/  LOP3.LUT R6, R88, 0xbc, RZ, 0xfc, !PT ;  /* 0x000000bc58067812 */ /* 0x000fc600078efcff */
[----:B------:R-:W-:Y:S04]  /*0a20*/  STL [R1+0x244], R109 ;  /* 0x0002446d01007387 */ /* 0x000fe80000100800 */
        /* <DEDUP_REMOVED lines=15> */
[----:B------:R0:W-:Y:S04]  /*0b20*/  STL [R1+0x300], R4 ;  /* 0x0003000401007387 */ /* 0x0001e80000100800 */
[----:B------:R-:W-:Y:S04]  /*0b30*/  STL [R1+0x304], R125 ;  /* 0x0003047d01007387 */ /* 0x000fe80000100800 */
[----:B------:R1:W-:Y:S01]  /*0b40*/  STL [R1+0x2fc], R0 ;  /* 0x0002fc0001007387 */ /* 0x0003e20000100800 */
[----:B0-----:R-:W-:-:S03]  /*0b50*/  LOP3.LUT R4, R88, 0xa4, RZ, 0xfc, !PT ;  /* 0x000000a458047812 */ /* 0x001fc600078efcff */
[----:B------:R-:W-:Y:S01]  /*0b60*/  STL [R1+0x2f8], R95 ;  /* 0x0002f85f01007387 */ /* 0x000fe20000100800 */
[----:B-1----:R-:W-:-:S05]  /*0b70*/  LOP3.LUT R0, R88, 0xa0, RZ, 0xfc, !PT ;  /* 0x000000a058007812 */ /* 0x002fca00078efcff */
[----:B------:R0:W-:Y:S04]  /*0b80*/  STL [R1+0x2f4], R0 ;  /* 0x0002f40001007387 */ /* 0x0001e80000100800 */
[----:B------:R1:W-:Y:S01]  /*0b90*/  STL [R1+0x2f0], R4 ;  /* 0x0002f00401007387 */ /* 0x0003e20000100800 */
[C---:B0-----:R-:W-:Y:S02]  /*0ba0*/  LOP3.LUT R0, R88.reuse, 0xa8, RZ, 0xfc, !PT ;  /* 0x000000a858007812 */ /* 0x041fe400078efcff */
[----:B-1----:R-:W-:-:S03]  /*0bb0*/  LOP3.LUT R4, R88, 0xac, RZ, 0xfc, !PT ;  /* 0x000000ac58047812 */ /* 0x002fc600078efcff */
[----:B------:R0:W-:Y:S04]  /*0bc0*/  STL [R1+0x2ec], R0 ;  /* 0x0002ec0001007387 */ /* 0x0001e80000100800 */
[----:B------:R1:W-:Y:S04]  /*0bd0*/  STL [R1+0x2e8], R4 ;  /* 0x0002e80401007387 */ /* 0x0003e80000100800 */
[----:B------:R2:W-:Y:S01]  /*0be0*/  STL [R1+0x2e4], R5 ;  /* 0x0002e40501007387 */ /* 0x0005e20000100800 */
[C---:B0-----:R-:W-:Y:S02]  /*0bf0*/  LOP3.LUT R0, R88.reuse, 0xb4, RZ, 0xfc, !PT ;  /* 0x000000b458007812 */ /* 0x041fe400078efcff */
[----:B-1----:R-:W-:-:S03]  /*0c00*/  LOP3.LUT R4, R88, 0xb8, RZ, 0xfc, !PT ;  /* 0x000000b858047812 */ /* 0x002fc600078efcff */
[----:B------:R0:W-:Y:S01]  /*0c10*/  STL [R1+0x2e0], R0 ;  /* 0x0002e00001007387 */ /* 0x0001e20000100800 */
[----:B--2---:R-:W-:-:S03]  /*0c20*/  LOP3.LUT R5, R88, 0xc4, RZ, 0xfc, !PT ;  /* 0x000000c458057812 */ /* 0x004fc600078efcff */
[----:B------:R1:W-:Y:S04]  /*0c30*/  STL [R1+0x2d8], R6 ;  /* 0x0002d80601007387 */ /* 0x0003e80000100800 */
[----:B------:R-:W-:Y:S01]  /*0c40*/  STL [R1+0x2dc], R4 ;  /* 0x0002dc0401007387 */ /* 0x000fe20000100800 */
[C---:B0-----:R-:W-:Y:S02]  /*0c50*/  LOP3.LUT R0, R88.reuse, 0xc0, RZ, 0xfc, !PT ;  /* 0x000000c058007812 */ /* 0x041fe400078efcff */
[----:B-1----:R-:W-:-:S03]  /*0c60*/  LOP3.LUT R6, R88, 0xd0, RZ, 0xfc, !PT ;  /* 0x000000d058067812 */ /* 0x002fc600078efcff */
        /* <DEDUP_REMOVED lines=23> */
[----:B------:R1:W-:Y:S01]  /*0de0*/  STL [R1+0x2a4], R5 ;  /* 0x0002a40501007387 */ /* 0x0003e20000100800 */
[C---:B0-----:R-:W-:Y:S02]  /*0df0*/  LOP3.LUT R0, R88.reuse, 0xf8, RZ, 0xfc, !PT ;  /* 0x000000f858007812 */ /* 0x041fe400078efcff */
[----:B-1----:R-:W-:-:S05]  /*0e00*/  LOP3.LUT R5, R88, 0xfc, RZ, 0xfc, !PT ;  /* 0x000000fc58057812 */ /* 0x002fca00078efcff */
[----:B------:R0:W-:Y:S04]  /*0e10*/  STL [R1+0x298], R5 ;  /* 0x0002980501007387 */ /* 0x0001e80000100800 */
[----:B------:R1:W-:Y:S04]  /*0e20*/  STL [R1+0x2a0], R6 ;  /* 0x0002a00601007387 */ /* 0x0003e80000100800 */
[----:B------:R1:W-:Y:S01]  /*0e30*/  STL [R1+0x29c], R0 ;  /* 0x00029c0001007387 */ /* 0x0003e20000100800 */
[----:B0-----:R-:W0:Y:S03]  /*0e40*/  S2R R5, SR_TID.X ;  /* 0x0000000000057919 */ /* 0x001e260000002100 */
[----:B------:R1:W-:Y:S01]  /*0e50*/  STL [R1+0x270], R7 ;  /* 0x0002700701007387 */ /* 0x0003e20000100800 */
[----:B0-----:R-:W-:-:S04]  /*0e60*/  SHF.R.U32.HI R5, RZ, 0x7, R5 ;  /* 0x00000007ff057819 */ /* 0x001fc80000011605 */
[----:B------:R-:W-:Y:S01]  /*0e70*/  SGXT.U32 R5, R5, 0x2 ;  /* 0x000000020505781a */ /* 0x000fe20000000000 */
[----:B-1----:R-:W-:Y:S06]  /*0e80*/  @!P0 BRA `(.L_x_0) ;  /* 0x000000a400fc8947 */ /* 0x002fec0003800000 */
[----:B------:R-:W2:Y:S01]  /*0e90*/  LDL R9, [R1+0x298] ;  /* 0x0002980001097983 */ /* 0x000ea20000100800 */
[----:B------:R-:W-:-:S03]  /*0ea0*/  IABS R71, R3 ;  /* 0x0000000300477213 */ /* 0x000fc60000000000 */
[----:B------:R-:W3:Y:S04]  /*0eb0*/  LDL R23, [R1+0x2e0] ;  /* 0x0002e00001177983 */ /* 0x000ee80000100800 */
[----:B------:R-:W4:Y:S04]  /*0ec0*/  LDL R21, [R1+0x2d8] ;  /* 0x0002d80001157983 */ /* 0x000f280000100800 */
[----:B------:R-:W5:Y:S04]  /*0ed0*/  LDL R16, [R1+0x2e4] ;  /* 0x0002e40001107983 */ /* 0x000f680000100800 */
[----:B------:R-:W3:Y:S04]  /*0ee0*/  LDL R13, [R1+0x2f0] ;  /* 0x0002f000010d7983 */ /* 0x000ee80000100800 */
[----:B------:R-:W3:Y:S04]  /*0ef0*/  LDL R18, [R1+0x2e8] ;  /* 0x0002e80001127983 */ /* 0x000ee80000100800 */
[----:B------:R-:W4:Y:S04]  /*0f00*/  LDL R19, [R1+0x2ec] ;  /* 0x0002ec0001137983 */ /* 0x000f280000100800 */
[----:B------:R-:W5:Y:S04]  /*0f10*/  LDL R20, [R1+0x2d4] ;  /* 0x0002d40001147983 */ /* 0x000f680000100800 */
[----:B------:R-:W3:Y:S01]  /*0f20*/  LDL R15, [R1+0x2f4] ;  /* 0x0002f400010f7983 */ /* 0x000ee20000100800 */
[----:B------:R-:W-:Y:S01]  /*0f30*/  IABS R8, R2 ;  /* 0x0000000200087213 */ /* 0x000fe20000000000 */
[----:B------:R-:W-:Y:S01]  /*0f40*/  IMAD.MOV.U32 R22, RZ, RZ, R4 ;  /* 0x000000ffff167224 */ /* 0x000fe200078e0004 */
[----:B------:R-:W-:Y:S01]  /*0f50*/  IABS R44, R125 ;  /* 0x0000007d002c7213 */ /* 0x000fe20000000000 */
[----:B------:R-:W-:Y:S01]  /*0f60*/  STL [R1+0x338], R90 ;  /* 0x0003385a01007387 */ /* 0x000fe20000100800 */
[----:B------:R-:W-:Y:S01]  /*0f70*/  IABS R42, R123 ;  /* 0x0000007b002a7213 */ /* 0x000fe20000000000 */
[----:B------:R-:W-:Y:S01]  /*0f80*/  ULDC UR4, c[0x0][0x234] ;  /* 0x00008d0000047ab9 */ /* 0x000fe20000000800 */
[----:B------:R-:W-:Y:S01]  /*0f90*/  IABS R40, R121 ;  /* 0x0000007900287213 */ /* 0x000fe20000000000 */
[----:B------:R0:W-:Y:S01]  /*0fa0*/  STL [R1+0x334], R89 ;  /* 0x0003345901007387 */ /* 0x0001e20000100800 */
[----:B------:R-:W-:Y:S01]  /*0fb0*/  IABS R38, R119 ;  /* 0x0000007700267213 */ /* 0x000fe20000000000 */
[----:B------:R-:W-:Y:S01]  /*0fc0*/  ULDC.64 UR8, c[0x0][0x210] ;  /* 0x0000840000087ab9 */ /* 0x000fe20000000a00 */
[----:B------:R-:W-:Y:S01]  /*0fd0*/  IABS R36, R117 ;  /* 0x0000007500247213 */ /* 0x000fe20000000000 */
[----:B------:R-:W3:Y:S01]  /*0fe0*/  LDL R5, [R1+0x300] ;  /* 0x0003000001057983 */ /* 0x000ee20000100800 */
[----:B------:R-:W-:Y:S01]  /*0ff0*/  IABS R34, R115 ;  /* 0x0000007300227213 */ /* 0x000fe20000000000 */
[----:B------:R-:W1:Y:S01]  /*1000*/  LDC R85, c[0x0][0x23c] ;  /* 0x00008f00ff557b82 */ /* 0x000e620000000800 */
[----:B0-----:R-:W-:-:S02]  /*1010*/  IMAD.MOV.U32 R89, RZ, RZ, R0 ;  /* 0x000000ffff597224 */ /* 0x001fc400078e0000 */
[----:B------:R-:W0:Y:S08]  /*1020*/  I2F.RP R0, R71 ;  /* 0x0000004700007306 */ /* 0x000e300000209400 */
[----:B0-----:R-:W0:Y:S02]  /*1030*/  MUFU.RCP R0, R0 ;  /* 0x0000000000007308 */ /* 0x001e240000001000 */
[----:B0-----:R-:W-:-:S06]  /*1040*/  VIADD R10, R0, 0xffffffe ;  /* 0x0ffffffe000a7836 */ /* 0x001fcc0000000000 */
[----:B------:R0:W1:Y:S01]  /*1050*/  F2I.FTZ.U32.TRUNC.NTZ R11, R10 ;  /* 0x0000000a000b7305 */ /* 0x000062000021f000 */
[----:B------:R-:W-:Y:S02]  /*1060*/  IMAD.MOV.U32 R0, RZ, RZ, R6 ;  /* 0x000000ffff007224 */ /* 0x000fe400078e0006 */
[----:B0-----:R-:W-:Y:S02]  /*1070*/  IMAD.MOV.U32 R10, RZ, RZ, RZ ;  /* 0x000000ffff0a7224 */ /* 0x001fe400078e00ff */
[----:B-1----:R-:W-:-:S04]  /*1080*/  IMAD.MOV R12, RZ, RZ, -R11 ;  /* 0x000000ffff0c7224 */ /* 0x002fc800078e0a0b */
[----:B------:R-:W-:-:S04]  /*1090*/  IMAD R17, R12, R71, RZ ;  /* 0x000000470c117224 */ /* 0x000fc800078e02ff */
[----:B------:R-:W-:Y:S01]  /*10a0*/  IMAD.HI.U32 R17, R11, R17, R10 ;  /* 0x000000110b117227 */ /* 0x000fe200078e000a */
[----:B------:R-:W-:Y:S01]  /*10b0*/  IABS R12, R0 ;  /* 0x00000000000c7213 */ /* 0x000fe20000000000 */
[----:B------:R0:W-:Y:S04]  /*10c0*/  STL [R1+0x314], R3 ;  /* 0x0003140301007387 */ /* 0x0001e80000100800 */
[----:B------:R-:W4:Y:S01]  /*10d0*/  LDL R90, [R1+0x2a4] ;  /* 0x0002a400015a7983 */ /* 0x000f220000100800 */
[----:B------:R-:W-:-:S03]  /*10e0*/  IABS R70, R89 ;  /* 0x0000005900467213 */ /* 0x000fc60000000000 */
[----:B------:R-:W5:Y:S01]  /*10f0*/  LDL R89, [R1+0x2ac] ;  /* 0x0002ac0001597983 */ /* 0x000f620000100800 */
[----:B--2---:R-:W-:Y:S01]  /*1100*/  IABS R9, R9 ;  /* 0x0000000900097213 */ /* 0x004fe20000000000 */
[----:B------:R-:W1:Y:S02]  /*1110*/  I2F.RP R4, R8 ;  /* 0x0000000800047306 */ /* 0x000e640000209400 */
[----:B------:R-:W2:Y:S02]  /*1120*/  LDL R14, [R1+0x2a8] ;  /* 0x0002a800010e7983 */ /* 0x000ea40000100800 */
[----:B------:R-:W-:Y:S02]  /*1130*/  IMAD.MOV.U32 R10, RZ, RZ, R9 ;  /* 0x000000ffff0a7224 */ /* 0x000fe400078e0009 */
[----:B0-----:R-:W3:Y:S02]  /*1140*/  LDL R3, [R1+0x2fc] ;  /* 0x0002fc0001037983 */ /* 0x001ee40000100800 */
[----:B------:R-:W-:-:S04]  /*1150*/  IMAD.HI.U32 R0, R17, R10, RZ ;  /* 0x0000000a11007227 */ /* 0x000fc800078e00ff */
[----:B------:R-:W-:-:S04]  /*1160*/  IMAD.MOV R0, RZ, RZ, -R0 ;  /* 0x000000ffff007224 */ /* 0x000fc800078e0a00 */
[----:B------:R-:W-:Y:S02]  /*1170*/  IMAD R0, R71, R0, R10 ;  /* 0x0000000047007224 */ /* 0x000fe400078e020a */
[----:B------:R-:W2:Y:S01]  /*1180*/  LDL R10, [R1+0x2b4] ;  /* 0x0002b400010a7983 */ /* 0x000ea20000100800 */
[----:B-1----:R-:W0:Y:S02]  /*1190*/  MUFU.RCP R4, R4 ;  /* 0x0000000400047308 */ /* 0x002e240000001000 */
[----:B0-----:R-:W-:-:S06]  /*11a0*/  VIADD R6, R4, 0xffffffe ;  /* 0x0ffffffe04067836 */ /* 0x001fcc0000000000 */
[----:B------:R0:W1:Y:S02]  /*11b0*/  F2I.FTZ.U32.TRUNC.NTZ R7, R6 ;  /* 0x0000000600077305 */ /* 0x000064000021f000 */
[----:B0-----:R-:W-:Y:S02]  /*11c0*/  IMAD.MOV.U32 R6, RZ, RZ, RZ ;  /* 0x000000ffff067224 */ /* 0x001fe400078e00ff */
[----:B-1----:R-:W-:-:S04]  /*11d0*/  IMAD.MOV R11, RZ, RZ, -R7 ;  /* 0x000000ffff0b7224 */ /* 0x002fc800078e0a07 */
[----:B------:R-:W-:-:S04]  /*11e0*/  IMAD R11, R11, R8, RZ ;  /* 0x000000080b0b7224 */ /* 0x000fc800078e02ff */
[----:B------:R-:W-:Y:S02]  /*11f0*/  IMAD.HI.U32 R4, R7, R11, R6 ;  /* 0x0000000b07047227 */ /* 0x000fe400078e0006 */
[----:B------:R-:W3:Y:S02]  /*1200*/  LDL R7, [R1+0x2b0] ;  /* 0x0002b00001077983 */ /* 0x000ee40000100800 */
[----:B------:R-:W-:Y:S02]  /*1210*/  IMAD.HI.U32 R6, R17, R12, RZ ;  /* 0x0000000c11067227 */ /* 0x000fe400078e00ff */
[----:B------:R-:W3:Y:S02]  /*1220*/  LDL R11, [R1+0x2d0] ;  /* 0x0002d000010b7983 */ /* 0x000ee40000100800 */
[----:B------:R-:W-:-:S04]  /*1230*/  IMAD.MOV R6, RZ, RZ, -R6 ;  /* 0x000000ffff067224 */ /* 0x000fc800078e0a06 */
[----:B------:R-:W-:Y:S01]  /*1240*/  IMAD R69, R71, R6, R12 ;  /* 0x0000000647457224 */ /* 0x000fe200078e020c */
[----:B----4-:R-:W-:Y:S02]  /*1250*/  IABS R68, R90 ;  /* 0x0000005a00447213 */ /* 0x010fe40000000000 */
[----:B------:R-:W4:Y:S03]  /*1260*/  LDL.LU R90, [R1+0x338] ;  /* 0x00033800015a7983 */ /* 0x000f260000300800 */
[----:B------:R-:W-:Y:S01]  /*1270*/  IMAD.HI.U32 R6, R17, R68, RZ ;  /* 0x0000004411067227 */ /* 0x000fe200078e00ff */
[----:B-----5:R-:W-:Y:S02]  /*1280*/  IABS R66, R89 ;  /* 0x0000005900427213 */ /* 0x020fe40000000000 */
[----:B------:R-:W5:Y:S01]  /*1290*/  LDL R89, [R1+0x2bc] ;  /* 0x0002bc0001597983 */ /* 0x000f620000100800 */
[----:B--2---:R-:W-:Y:S01]  /*12a0*/  IABS R64, R10 ;  /* 0x0000000a00407213 */ /* 0x004fe20000000000 */
[----:B------:R-:W-:-:S04]  /*12b0*/  IMAD.MOV R10, RZ, RZ, -R6 ;  /* 0x000000ffff0a7224 */ /* 0x000fc800078e0a06 */
[----:B------:R-:W-:Y:S02]  /*12c0*/  IMAD R68, R71, R10, R68 ;  /* 0x0000000a47447224 */ /* 0x000fe400078e0244 */
[----:B------:R-:W2:Y:S01]  /*12d0*/  LDL R10, [R1+0x2b8] ;  /* 0x0002b800010a7983 */ /* 0x000ea20000100800 */
[----:B------:R-:W-:Y:S01]  /*12e0*/  IMAD.HI.U32 R9, R17, R70, RZ ;  /* 0x0000004611097227 */ /* 0x000fe200078e00ff */
[----:B------:R-:W-:-:S03]  /*12f0*/  IABS R14, R14 ;  /* 0x0000000e000e7213 */ /* 0x000fc60000000000 */
[----:B------:R-:W-:-:S04]  /*1300*/  IMAD.MOV R9, RZ, RZ, -R9 ;  /* 0x000000ffff097224 */ /* 0x000fc800078e0a09 */
[----:B------:R-:W-:Y:S02]  /*1310*/  IMAD R70, R71, R9, R70 ;  /* 0x0000000947467224 */ /* 0x000fe400078e0246 */
[----:B------:R-:W-:-:S04]  /*1320*/  IMAD.HI.U32 R9, R17, R66, RZ ;  /* 0x0000004211097227 */ /* 0x000fc800078e00ff */
[----:B------:R-:W-:-:S04]  /*1330*/  IMAD.MOV R9, RZ, RZ, -R9 ;  /* 0x000000ffff097224 */ /* 0x000fc800078e0a09 */
[----:B------:R-:W-:Y:S02]  /*1340*/  IMAD R66, R71, R9, R66 ;  /* 0x0000000947427224 */ /* 0x000fe400078e0242 */
[----:B------:R-:W4:Y:S01]  /*1350*/  LDL R9, [R1+0x2c4] ;  /* 0x0002c40001097983 */ /* 0x000f220000100800 */
[----:B---3--:R-:W-:Y:S01]  /*1360*/  IABS R12, R7 ;  /* 0x00000007000c7213 */ /* 0x008fe20000000000 */
[----:B------:R-:W-:-:S04]  /*1370*/  IMAD.HI.U32 R7, R17, R14, RZ ;  /* 0x0000000e11077227 */ /* 0x000fc800078e00ff */
[----:B------:R-:W-:-:S04]  /*1380*/  IMAD.HI.U32 R6, R17, R12, RZ ;  /* 0x0000000c11067227 */ /* 0x000fc800078e00ff */
[----:B------:R-:W-:Y:S02]  /*1390*/  IMAD.MOV R7, RZ, RZ, -R7 ;  /* 0x000000ffff077224 */ /* 0x000fe400078e0a07 */
[----:B------:R-:W-:Y:S02]  /*13a0*/  IMAD.MOV R6, RZ, RZ, -R6 ;  /* 0x000000ffff067224 */ /* 0x000fe400078e0a06 */
[C---:B------:R-:W-:Y:S02]  /*13b0*/  IMAD R67, R71.reuse, R7, R14 ;  /* 0x0000000747437224 */ /* 0x040fe400078e020e */
[----:B------:R-:W3:Y:S01]  /*13c0*/  LDL R14, [R1+0x2c8] ;  /* 0x0002c800010e7983 */ /* 0x000ee20000100800 */
[----:B------:R-:W-:Y:S01]  /*13d0*/  IMAD R65, R71, R6, R12 ;  /* 0x0000000647417224 */ /* 0x000fe200078e020c */
[----:B-----5:R-:W-:Y:S02]  /*13e0*/  IABS R62, R89 ;  /* 0x00000059003e7213 */ /* 0x020fe40000000000 */
[----:B------:R-:W5:Y:S04]  /*13f0*/  LDL.LU R89, [R1+0x334] ;  /* 0x0003340001597983 */ /* 0x000f680000300800 */
[----:B------:R-:W5:Y:S01]  /*1400*/  LDL R12, [R1+0x2c0] ;  /* 0x0002c000010c7983 */ /* 0x000f620000100800 */
[----:B--2---:R-:W-:-:S05]  /*1410*/  IABS R10, R10 ;  /* 0x0000000a000a7213 */ /* 0x004fca0000000000 */
[----:B------:R-:W-:-:S04]  /*1420*/  IMAD.HI.U32 R6, R17, R10, RZ ;  /* 0x0000000a11067227 */ /* 0x000fc800078e00ff */
[----:B------:R-:W-:-:S04]  /*1430*/  IMAD.MOV R63, RZ, RZ, -R6 ;  /* 0x000000ffff3f7224 */ /* 0x000fc800078e0a06 */
[----:B------:R-:W-:Y:S02]  /*1440*/  IMAD R63, R71, R63, R10 ;  /* 0x0000003f473f7224 */ /* 0x000fe400078e020a */
[----:B------:R-:W2:Y:S01]  /*1450*/  LDL R10, [R1+0x2cc] ;  /* 0x0002cc00010a7983 */ /* 0x000ea20000100800 */
[----:B------:R-:W-:-:S03]  /*1460*/  IABS R46, R3 ;  /* 0x00000003002e7213 */ /* 0x000fc60000000000 */
[----:B------:R0:W-:Y:S04]  /*1470*/  STL [R1+0x318], R3 ;  /* 0x0003180301007387 */ /* 0x0001e80000100800 */
[----:B0-----:R-:W2:Y:S01]  /*1480*/  LDL R3, [R1+0x270] ;  /* 0x0002700001037983 */ /* 0x001ea20000100800 */
[----:B------:R-:W-:Y:S02]  /*1490*/  IABS R50, R19 ;  /* 0x0000001300327213 */ /* 0x000fe40000000000 */
[----:B------:R-:W-:-:S05]  /*14a0*/  IABS R19, R88 ;  /* 0x0000005800137213 */ /* 0x000fca0000000000 */
[----:B------:R-:W-:-:S04]  /*14b0*/  IMAD.HI.U32 R74, R17, R19, RZ ;  /* 0x00000013114a7227 */ /* 0x000fc800078e00ff */
[----:B------:R-:W-:-:S04]  /*14c0*/  IMAD.MOV R74, RZ, RZ, -R74 ;  /* 0x000000ffff4a7224 */ /* 0x000fc800078e0a4a */
[----:B------:R-:W-:-:S05]  /*14d0*/  IMAD R19, R71, R74, R19 ;  /* 0x0000004a47137224 */ /* 0x000fca00078e0213 */
[----:B------:R-:W-:Y:S01]  /*14e0*/  ISETP.GT.U32.AND P0, PT, R71, R19, PT ;  /* 0x000000134700720c */ /* 0x000fe20003f04070 */
[----:B------:R-:W-:Y:S01]  /*14f0*/  IMAD.HI.U32 R7, R17, R64, RZ ;  /* 0x0000004011077227 */ /* 0x000fe200078e00ff */
[C---:B------:R-:W-:Y:S02]  /*1500*/  ISETP.GT.U32.AND P4, PT, R71.reuse, R0, PT ;  /* 0x000000004700720c */ /* 0x040fe40003f84070 */
[C---:B------:R-:W-:Y:S01]  /*1510*/  ISETP.GT.U32.AND P2, PT, R71.reuse, R70, PT ;  /* 0x000000464700720c */ /* 0x040fe20003f44070 */
[----:B------:R-:W-:Y:S01]  /*1520*/  IMAD.MOV R7, RZ, RZ, -R7 ;  /* 0x000000ffff077224 */ /* 0x000fe200078e0a07 */
[C---:B------:R-:W-:Y:S02]  /*1530*/  ISETP.GT.U32.AND P5, PT, R71.reuse, R67, PT ;  /* 0x000000434700720c */ /* 0x040fe40003fa4070 */
[----:B------:R-:W-:-:S05]  /*1540*/  ISETP.GT.U32.AND P3, PT, R71, R66, PT ;  /* 0x000000424700720c */ /* 0x000fca0003f64070 */
[--C-:B------:R-:W-:Y:S01]  /*1550*/  @!P0 IMAD.IADD R19, R19, 0x1, -R71.reuse ;  /* 0x0000000113138824 */ /* 0x100fe200078e0a47 */
[C---:B------:R-:W-:Y:S01]  /*1560*/  ISETP.GT.U32.AND P0, PT, R71.reuse, R65, PT ;  /* 0x000000414700720c */ /* 0x040fe20003f04070 */
[C---:B------:R-:W-:Y:S01]  /*1570*/  IMAD R64, R71.reuse, R7, R64 ;  /* 0x0000000747407224 */ /* 0x040fe200078e0240 */
[----:B------:R-:W-:Y:S01]  /*1580*/  ISETP.GT.U32.AND P1, PT, R71, R69, PT ;  /* 0x000000454700720c */ /* 0x000fe20003f24070 */
[----:B------:R-:W-:Y:S01]  /*1590*/  IMAD.HI.U32 R7, R17, R62, RZ ;  /* 0x0000003e11077227 */ /* 0x000fe200078e00ff */
[----:B----4-:R-:W-:Y:S02]  /*15a0*/  IABS R60, R9 ;  /* 0x00000009003c7213 */ /* 0x010fe40000000000 */
[----:B---3--:R-:W-:Y:S01]  /*15b0*/  IABS R14, R14 ;  /* 0x0000000e000e7213 */ /* 0x008fe20000000000 */
[--C-:B------:R-:W-:Y:S01]  /*15c0*/  @!P4 IMAD.IADD R0, R0, 0x1, -R71.reuse ;  /* 0x000000010000c824 */ /* 0x100fe200078e0a47 */
[C---:B------:R-:W-:Y:S01]  /*15d0*/  ISETP.GT.U32.AND P6, PT, R71.reuse, R68, PT ;  /* 0x000000444700720c */ /* 0x040fe20003fc4070 */
[----:B------:R-:W-:Y:S01]  /*15e0*/  @!P2 IMAD.IADD R70, R70, 0x1, -R71 ;  /* 0x000000014646a824 */ /* 0x000fe200078e0a47 */
[C---:B------:R-:W-:Y:S01]  /*15f0*/  ISETP.GT.U32.AND P4, PT, R71.reuse, R64, PT ;  /* 0x000000404700720c */ /* 0x040fe20003f84070 */
[----:B------:R-:W-:Y:S01]  /*1600*/  IMAD.MOV R7, RZ, RZ, -R7 ;  /* 0x000000ffff077224 */ /* 0x000fe200078e0a07 */
[----:B------:R-:W-:Y:S01]  /*1610*/  ISETP.GT.U32.AND P2, PT, R71, R63, PT ;  /* 0x0000003f4700720c */ /* 0x000fe20003f44070 */
[--C-:B------:R-:W-:Y:S01]  /*1620*/  @!P5 IMAD.IADD R67, R67, 0x1, -R71.reuse ;  /* 0x000000014343d824 */ /* 0x100fe200078e0a47 */
[C---:B------:R-:W-:Y:S01]  /*1630*/  ISETP.GT.U32.AND P5, PT, R71.reuse, R19, PT ;  /* 0x000000134700720c */ /* 0x040fe20003fa4070 */
[--C-:B------:R-:W-:Y:S01]  /*1640*/  @!P3 IMAD.IADD R66, R66, 0x1, -R71.reuse ;  /* 0x000000014242b824 */ /* 0x100fe200078e0a47 */
[----:B------:R-:W-:Y:S01]  /*1650*/  ISETP.GT.U32.AND P3, PT, R71, R0, PT ;  /* 0x000000004700720c */ /* 0x000fe20003f64070 */
[----:B------:R-:W-:Y:S01]  /*1660*/  @!P0 IMAD.IADD R65, R65, 0x1, -R71 ;  /* 0x0000000141418824 */ /* 0x000fe200078e0a47 */
[C---:B------:R-:W-:Y:S01]  /*1670*/  ISETP.GT.U32.AND P0, PT, R71.reuse, R70, PT ;  /* 0x000000464700720c */ /* 0x040fe20003f04070 */
[----:B------:R-:W-:-:S02]  /*1680*/  IMAD R62, R71, R7, R62 ;  /* 0x00000007473e7224 */ /* 0x000fc400078e023e */
[----:B------:R-:W-:-:S04]  /*1690*/  IMAD.HI.U32 R6, R17, R60, RZ ;  /* 0x0000003c11067227 */ /* 0x000fc800078e00ff */
[----:B------:R-:W-:Y:S01]  /*16a0*/  IMAD.HI.U32 R7, R17, R14, RZ ;  /* 0x0000000e11077227 */ /* 0x000fe200078e00ff */
[----:B-----5:R-:W-:-:S05]  /*16b0*/  IABS R12, R12 ;  /* 0x0000000c000c7213 */ /* 0x020fca0000000000 */
[----:B------:R-:W-:-:S04]  /*16c0*/  IMAD.HI.U32 R9, R17, R12, RZ ;  /* 0x0000000c11097227 */ /* 0x000fc800078e00ff */
[----:B------:R-:W-:Y:S02]  /*16d0*/  IMAD.MOV R9, RZ, RZ, -R9 ;  /* 0x000000ffff097224 */ /* 0x000fe400078e0a09 */
[----:B------:R-:W-:Y:S02]  /*16e0*/  IMAD.MOV R6, RZ, RZ, -R6 ;  /* 0x000000ffff067224 */ /* 0x000fe400078e0a06 */
[----:B------:R-:W-:Y:S01]  /*16f0*/  IMAD R61, R71, R9, R12 ;  /* 0x00000009473d7224 */ /* 0x000fe200078e020c */
[----:B------:R-:W-:Y:S01]  /*1700*/  IABS R12, R11 ;  /* 0x0000000b000c7213 */ /* 0x000fe20000000000 */
[----:B------:R-:W-:Y:S02]  /*1710*/  IMAD.MOV R7, RZ, RZ, -R7 ;  /* 0x000000ffff077224 */ /* 0x000fe400078e0a07 */
[----:B------:R-:W-:Y:S01]  /*1720*/  @!P1 IMAD.IADD R69, R69, 0x1, -R71 ;  /* 0x0000000145459824 */ /* 0x000fe200078e0a47 */
[C---:B------:R-:W-:Y:S01]  /*1730*/  ISETP.GT.U32.AND P1, PT, R71.reuse, R62, PT ;  /* 0x0000003e4700720c */ /* 0x040fe20003f24070 */
[----:B------:R-:W-:-:S02]  /*1740*/  IMAD R60, R71, R6, R60 ;  /* 0x00000006473c7224 */ /* 0x000fc400078e023c */
[C---:B------:R-:W-:Y:S01]  /*1750*/  IMAD R59, R71.reuse, R7, R14 ;  /* 0x00000007473b7224 */ /* 0x040fe200078e020e */
[----:B------:R-:W-:Y:S01]  /*1760*/  IABS R14, R21 ;  /* 0x00000015000e7213 */ /* 0x000fe20000000000 */
[--C-:B------:R-:W-:Y:S02]  /*1770*/  @!P6 IMAD.IADD R68, R68, 0x1, -R71.reuse ;  /* 0x000000014444e824 */ /* 0x100fe400078e0a47 */
[----:B------:R-:W-:Y:S01]  /*1780*/  @!P4 IMAD.IADD R64, R64, 0x1, -R71 ;  /* 0x000000014040c824 */ /* 0x000fe200078e0a47 */
[----:B------:R-:W-:Y:S01]  /*1790*/  ISETP.GT.U32.AND P4, PT, R71, R69, PT ;  /* 0x000000454700720c */ /* 0x000fe20003f84070 */
[----:B------:R-:W-:Y:S01]  /*17a0*/  IMAD.HI.U32 R7, R17, R12, RZ ;  /* 0x0000000c11077227 */ /* 0x000fe200078e00ff */
[----:B------:R-:W-:-:S03]  /*17b0*/  ISETP.GT.U32.AND P6, PT, R71, R61, PT ;  /* 0x0000003d4700720c */ /* 0x000fc60003fc4070 */
[--C-:B------:R-:W-:Y:S01]  /*17c0*/  @!P2 IMAD.IADD R63, R63, 0x1, -R71.reuse ;  /* 0x000000013f3fa824 */ /* 0x100fe200078e0a47 */
[----:B------:R-:W-:Y:S01]  /*17d0*/  ISETP.GT.U32.AND P2, PT, R71, R68, PT ;  /* 0x000000444700720c */ /* 0x000fe20003f44070 */
[--C-:B------:R-:W-:Y:S01]  /*17e0*/  @!P5 IMAD.IADD R19, R19, 0x1, -R71.reuse ;  /* 0x000000011313d824 */ /* 0x100fe200078e0a47 */
[C---:B------:R-:W-:Y:S01]  /*17f0*/  ISETP.GT.U32.AND P5, PT, R71.reuse, R66, PT ;  /* 0x000000424700720c */ /* 0x040fe20003fa4070 */
[--C-:B------:R-:W-:Y:S01]  /*1800*/  @!P3 IMAD.IADD R0, R0, 0x1, -R71.reuse ;  /* 0x000000010000b824 */ /* 0x100fe200078e0a47 */
[C---:B------:R-:W-:Y:S01]  /*1810*/  ISETP.GT.U32.AND P3, PT, R71.reuse, R65, PT ;  /* 0x000000414700720c */ /* 0x040fe20003f64070 */
[----:B------:R-:W-:Y:S01]  /*1820*/  @!P0 IMAD.IADD R70, R70, 0x1, -R71 ;  /* 0x0000000146468824 */ /* 0x000fe200078e0a47 */
[C---:B------:R-:W-:Y:S01]  /*1830*/  ISETP.GT.U32.AND P0, PT, R71.reuse, R64, PT ;  /* 0x000000404700720c */ /* 0x040fe20003f04070 */
[----:B------:R-:W-:Y:S01]  /*1840*/  IMAD.MOV R7, RZ, RZ, -R7 ;  /* 0x000000ffff077224 */ /* 0x000fe200078e0a07 */
[----:B------:R-:W-:Y:S02]  /*1850*/  IABS R56, R20 ;  /* 0x0000001400387213 */ /* 0x000fe40000000000 */
[----:B------:R-:W-:Y:S01]  /*1860*/  IABS R54, R22 ;  /* 0x0000001600367213 */ /* 0x000fe20000000000 */
[----:B------:R-:W-:-:S02]  /*1870*/  IMAD R57, R71, R7, R12 ;  /* 0x0000000747397224 */ /* 0x000fc400078e020c */
[----:B------:R-:W-:-:S04]  /*1880*/  IMAD.HI.U32 R9, R17, R56, RZ ;  /* 0x0000003811097227 */ /* 0x000fc800078e00ff */
[----:B------:R-:W-:Y:S01]  /*1890*/  IMAD.HI.U32 R7, R17, R54, RZ ;  /* 0x0000003611077227 */ /* 0x000fe200078e00ff */
[----:B------:R-:W-:Y:S02]  /*18a0*/  IABS R52, R16 ;  /* 0x0000001000347213 */ /* 0x000fe40000000000 */
[----:B------:R-:W-:Y:S01]  /*18b0*/  IABS R12, R18 ;  /* 0x00000012000c7213 */ /* 0x000fe20000000000 */
[--C-:B------:R-:W-:Y:S02]  /*18c0*/  @!P1 IMAD.IADD R62, R62, 0x1, -R71.reuse ;  /* 0x000000013e3e9824 */ /* 0x100fe400078e0a47 */
[----:B------:R-:W-:Y:S01]  /*18d0*/  @!P4 IMAD.IADD R69, R69, 0x1, -R71 ;  /* 0x000000014545c824 */ /* 0x000fe200078e0a47 */
[C---:B------:R-:W-:Y:S01]  /*18e0*/  ISETP.GT.U32.AND P4, PT, R71.reuse, R63, PT ;  /* 0x0000003f4700720c */ /* 0x040fe20003f84070 */
[----:B------:R-:W-:Y:S02]  /*18f0*/  IMAD.MOV R9, RZ, RZ, -R9 ;  /* 0x000000ffff097224 */ /* 0x000fe400078e0a09 */
[----:B------:R-:W-:Y:S01]  /*1900*/  IMAD.MOV R7, RZ, RZ, -R7 ;  /* 0x000000ffff077224 */ /* 0x000fe200078e0a07 */
[----:B------:R-:W-:Y:S01]  /*1910*/  ISETP.GT.U32.AND P1, PT, R71, R67, PT ;  /* 0x000000434700720c */ /* 0x000fe20003f24070 */
[----:B------:R-:W-:-:S02]  /*1920*/  @!P6 IMAD.IADD R61, R61, 0x1, -R71 ;  /* 0x000000013d3de824 */ /* 0x000fc400078e0a47 */
[--C-:B------:R-:W-:Y:S01]  /*1930*/  @!P2 IMAD.IADD R68, R68, 0x1, -R71.reuse ;  /* 0x000000014444a824 */ /* 0x100fe200078e0a47 */
[C---:B------:R-:W-:Y:S01]  /*1940*/  ISETP.GT.U32.AND P2, PT, R71.reuse, R62, PT ;  /* 0x0000003e4700720c */ /* 0x040fe20003f44070 */
[--C-:B------:R-:W-:Y:S01]  /*1950*/  @!P5 IMAD.IADD R66, R66, 0x1, -R71.reuse ;  /* 0x000000014242d824 */ /* 0x100fe200078e0a47 */
[----:B------:R-:W-:Y:S01]  /*1960*/  ISETP.GT.U32.AND P5, PT, R71, R59, PT ;  /* 0x0000003b4700720c */ /* 0x000fe20003fa4070 */
[--C-:B------:R-:W-:Y:S02]  /*1970*/  @!P3 IMAD.IADD R65, R65, 0x1, -R71.reuse ;  /* 0x000000014141b824 */ /* 0x100fe400078e0a47 */
[----:B------:R-:W-:Y:S01]  /*1980*/  @!P0 IMAD.IADD R64, R64, 0x1, -R71 ;  /* 0x0000000140408824 */ /* 0x000fe200078e0a47 */
[C---:B------:R-:W-:Y:S01]  /*1990*/  ISETP.GT.U32.AND P0, PT, R71.reuse, R57, PT ;  /* 0x000000394700720c */ /* 0x040fe20003f04070 */
[C---:B------:R-:W-:Y:S02]  /*19a0*/  IMAD R56, R71.reuse, R9, R56 ;  /* 0x0000000947387224 */ /* 0x040fe400078e0238 */
[----:B------:R-:W-:-:S02]  /*19b0*/  IMAD R54, R71, R7, R54 ;  /* 0x0000000747367224 */ /* 0x000fc400078e0236 */
[----:B------:R-:W-:Y:S01]  /*19c0*/  IMAD.HI.U32 R7, R17, R52, RZ ;  /* 0x0000003411077227 */ /* 0x000fe200078e00ff */
[----:B------:R-:W-:-:S03]  /*19d0*/  ISETP.GT.U32.AND P6, PT, R71, R61, PT ;  /* 0x0000003d4700720c */ /* 0x000fc60003fc4070 */
[----:B------:R-:W-:-:S04]  /*19e0*/  IMAD.HI.U32 R9, R17, R12, RZ ;  /* 0x0000000c11097227 */ /* 0x000fc800078e00ff */
[----:B------:R-:W-:Y:S02]  /*19f0*/  IMAD.MOV R7, RZ, RZ, -R7 ;  /* 0x000000ffff077224 */ /* 0x000fe400078e0a07 */
[----:B------:R-:W-:Y:S01]  /*1a00*/  IMAD.MOV R9, RZ, RZ, -R9 ;  /* 0x000000ffff097224 */ /* 0x000fe200078e0a09 */
[----:B------:R-:W-:Y:S01]  /*1a10*/  IABS R48, R15 ;  /* 0x0000000f00307213 */ /* 0x000fe20000000000 */
[C---:B------:R-:W-:Y:S02]  /*1a20*/  IMAD R52, R71.reuse, R7, R52 ;  /* 0x0000000747347224 */ /* 0x040fe400078e0234 */
[----:B------:R-:W-:Y:S02]  /*1a30*/  IMAD R51, R71, R9, R12 ;  /* 0x0000000947337224 */ /* 0x000fe400078e020c */
[--C-:B------:R-:W-:Y:S01]  /*1a40*/  @!P4 IMAD.IADD R63, R63, 0x1, -R71.reuse ;  /* 0x000000013f3fc824 */ /* 0x100fe200078e0a47 */
[----:B------:R-:W-:Y:S01]  /*1a50*/  ISETP.GT.U32.AND P4, PT, R71, R56, PT ;  /* 0x000000384700720c */ /* 0x000fe20003f84070 */
[--C-:B------:R-:W-:Y:S01]  /*1a60*/  @!P1 IMAD.IADD R67, R67, 0x1, -R71.reuse ;  /* 0x0000000143439824 */ /* 0x100fe200078e0a47 */
[----:B------:R-:W-:Y:S01]  /*1a70*/  ISETP.GT.U32.AND P1, PT, R71, R60, PT ;  /* 0x0000003c4700720c */ /* 0x000fe20003f24070 */
[----:B------:R-:W-:-:S02]  /*1a80*/  @!P2 IMAD.IADD R62, R62, 0x1, -R71 ;  /* 0x000000013e3ea824 */ /* 0x000fc400078e0a47 */
[--C-:B------:R-:W-:Y:S01]  /*1a90*/  @!P5 IMAD.IADD R59, R59, 0x1, -R71.reuse ;  /* 0x000000013b3bd824 */ /* 0x100fe200078e0a47 */
[----:B------:R-:W-:Y:S01]  /*1aa0*/  ISETP.GT.U32.AND P5, PT, R71, R52, PT ;  /* 0x000000344700720c */ /* 0x000fe20003fa4070 */
[--C-:B------:R-:W-:Y:S01]  /*1ab0*/  @!P0 IMAD.IADD R57, R57, 0x1, -R71.reuse ;  /* 0x0000000139398824 */ /* 0x100fe200078e0a47 */
[----:B------:R-:W-:Y:S01]  /*1ac0*/  IABS R12, R95 ;  /* 0x0000005f000c7213 */ /* 0x000fe20000000000 */
[----:B------:R-:W-:Y:S01]  /*1ad0*/  @!P6 IMAD.IADD R61, R61, 0x1, -R71 ;  /* 0x000000013d3de824 */ /* 0x000fe200078e0a47 */
[----:B------:R-:W-:-:S03]  /*1ae0*/  ISETP.GT.U32.AND P6, PT, R71, R54, PT ;  /* 0x000000364700720c */ /* 0x000fc60003fc4070 */
[--C-:B------:R-:W-:Y:S02]  /*1af0*/  @!P4 IMAD.IADD R56, R56, 0x1, -R71.reuse ;  /* 0x000000013838c824 */ /* 0x100fe400078e0a47 */
[----:B------:R-:W-:-:S04]  /*1b00*/  @!P1 IMAD.IADD R60, R60, 0x1, -R71 ;  /* 0x000000013c3c9824 */ /* 0x000fc800078e0a47 */
[----:B------:R-:W-:-:S04]  /*1b10*/  @!P5 IMAD.IADD R52, R52, 0x1, -R71 ;  /* 0x000000013434d824 */ /* 0x000fc800078e0a47 */
[----:B------:R-:W-:Y:S01]  /*1b20*/  @!P6 IMAD.IADD R54, R54, 0x1, -R71 ;  /* 0x000000013636e824 */ /* 0x000fe200078e0a47 */
[----:B------:R-:W-:Y:S01]  /*1b30*/  ISETP.GT.U32.AND P6, PT, R71, R60, PT ;  /* 0x0000003c4700720c */ /* 0x000fe20003fc4070 */
[----:B------:R-:W-:-:S04]  /*1b40*/  IMAD.HI.U32 R9, R17, R46, RZ ;  /* 0x0000002e11097227 */ /* 0x000fc800078e00ff */
[----:B------:R-:W-:-:S04]  /*1b50*/  IMAD.MOV R9, RZ, RZ, -R9 ;  /* 0x000000ffff097224 */ /* 0x000fc800078e0a09 */
[----:B------:R-:W-:-:S04]  /*1b60*/  IMAD R46, R71, R9, R46 ;  /* 0x00000009472e7224 */ /* 0x000fc800078e022e */
[----:B------:R-:W-:Y:S01]  /*1b70*/  @!P6 IMAD.IADD R60, R60, 0x1, -R71 ;  /* 0x000000013c3ce824 */ /* 0x000fe200078e0a47 */
[----:B--2---:R-:W-:-:S05]  /*1b80*/  IABS R58, R10 ;  /* 0x0000000a003a7213 */ /* 0x004fca0000000000 */
[----:B------:R-:W-:-:S04]  /*1b90*/  IMAD.HI.U32 R6, R17, R58, RZ ;  /* 0x0000003a11067227 */ /* 0x000fc800078e00ff */
[----:B------:R-:W-:Y:S02]  /*1ba0*/  IMAD.MOV R10, RZ, RZ, -R6 ;  /* 0x000000ffff0a7224 */ /* 0x000fe400078e0a06 */
[----:B------:R-:W-:-:S04]  /*1bb0*/  IMAD.HI.U32 R6, R17, R14, RZ ;  /* 0x0000000e11067227 */ /* 0x000fc800078e00ff */
[----:B------:R-:W-:Y:S01]  /*1bc0*/  IMAD R58, R71, R10, R58 ;  /* 0x0000000a473a7224 */ /* 0x000fe200078e023a */
[----:B------:R-:W-:Y:S01]  /*1bd0*/  IABS R10, R23 ;  /* 0x00000017000a7213 */ /* 0x000fe20000000000 */
[----:B------:R-:W-:-:S04]  /*1be0*/  IMAD.MOV R6, RZ, RZ, -R6 ;  /* 0x000000ffff067224 */ /* 0x000fc800078e0a06 */
[----:B------:R-:W-:Y:S02]  /*1bf0*/  IMAD R55, R71, R6, R14 ;  /* 0x0000000647377224 */ /* 0x000fe400078e020e */
[----:B------:R-:W-:Y:S01]  /*1c00*/  IMAD.HI.U32 R6, R17, R10, RZ ;  /* 0x0000000a11067227 */ /* 0x000fe200078e00ff */
[----:B------:R-:W-:-:S03]  /*1c10*/  ISETP.GT.U32.AND P3, PT, R71, R58, PT ;  /* 0x0000003a4700720c */ /* 0x000fc60003f64070 */
[----:B------:R-:W-:Y:S02]  /*1c20*/  IMAD.MOV R53, RZ, RZ, -R6 ;  /* 0x000000ffff357224 */ /* 0x000fe400078e0a06 */
[----:B------:R-:W-:Y:S01]  /*1c30*/  IMAD.HI.U32 R6, R17, R50, RZ ;  /* 0x0000003211067227 */ /* 0x000fe200078e00ff */
[----:B------:R-:W-:-:S03]  /*1c40*/  IABS R14, R13 ;  /* 0x0000000d000e7213 */ /* 0x000fc60000000000 */
[----:B------:R-:W-:Y:S02]  /*1c50*/  IMAD.MOV R6, RZ, RZ, -R6 ;  /* 0x000000ffff067224 */ /* 0x000fe400078e0a06 */
[----:B------:R-:W-:-:S04]  /*1c60*/  IMAD.HI.U32 R7, R17, R14, RZ ;  /* 0x0000000e11077227 */ /* 0x000fc800078e00ff */
[C---:B------:R-:W-:Y:S01]  /*1c70*/  IMAD R50, R71.reuse, R6, R50 ;  /* 0x0000000647327224 */ /* 0x040fe200078e0232 */
[C---:B------:R-:W-:Y:S01]  /*1c80*/  ISETP.GT.U32.AND P2, PT, R71.reuse, R55, PT ;  /* 0x000000374700720c */ /* 0x040fe20003f44070 */
[----:B------:R-:W-:Y:S01]  /*1c90*/  @!P3 IMAD.IADD R58, R58, 0x1, -R71 ;  /* 0x000000013a3ab824 */ /* 0x000fe200078e0a47 */
[C---:B------:R-:W-:Y:S01]  /*1ca0*/  ISETP.GT.U32.AND P3, PT, R71.reuse, R51, PT ;  /* 0x000000334700720c */ /* 0x040fe20003f64070 */
[----:B------:R-:W-:Y:S01]  /*1cb0*/  IMAD.MOV R7, RZ, RZ, -R7 ;  /* 0x000000ffff077224 */ /* 0x000fe200078e0a07 */
[----:B------:R-:W-:Y:S01]  /*1cc0*/  ISETP.GT.U32.AND P0, PT, R71, R50, PT ;  /* 0x000000324700720c */ /* 0x000fe20003f04070 */
[----:B------:R-:W-:-:S04]  /*1cd0*/  IMAD.HI.U32 R6, R17, R48, RZ ;  /* 0x0000003011067227 */ /* 0x000fc800078e00ff */
[C---:B------:R-:W-:Y:S02]  /*1ce0*/  IMAD R53, R71.reuse, R53, R10 ;  /* 0x0000003547357224 */ /* 0x040fe400078e020a */
[----:B------:R-:W-:Y:S02]  /*1cf0*/  IMAD R49, R71, R7, R14 ;  /* 0x0000000747317224 */ /* 0x000fe400078e020e */
[----:B------:R-:W-:Y:S02]  /*1d00*/  IMAD.MOV R10, RZ, RZ, -R6 ;  /* 0x000000ffff0a7224 */ /* 0x000fe400078e0a06 */
[----:B------:R-:W-:Y:S01]  /*1d10*/  IMAD.HI.U32 R7, R17, R12, RZ ;  /* 0x0000000c11077227 */ /* 0x000fe200078e00ff */
[----:B------:R-:W-:-:S03]  /*1d20*/  ISETP.GT.U32.AND P4, PT, R71, R49, PT ;  /* 0x000000314700720c */ /* 0x000fc60003f84070 */
[C---:B------:R-:W-:Y:S02]  /*1d30*/  IMAD R48, R71.reuse, R10, R48 ;  /* 0x0000000a47307224 */ /* 0x040fe400078e0230 */
[----:B------:R-:W-:Y:S01]  /*1d40*/  IMAD.MOV R7, RZ, RZ, -R7 ;  /* 0x000000ffff077224 */ /* 0x000fe200078e0a07 */
[----:B------:R-:W-:Y:S01]  /*1d50*/  ISETP.GT.U32.AND P5, PT, R71, R58, PT ;  /* 0x0000003a4700720c */ /* 0x000fe20003fa4070 */
[--C-:B------:R-:W-:Y:S01]  /*1d60*/  @!P2 IMAD.IADD R55, R55, 0x1, -R71.reuse ;  /* 0x000000013737a824 */ /* 0x100fe200078e0a47 */
[----:B------:R-:W-:Y:S01]  /*1d70*/  ISETP.GT.U32.AND P2, PT, R71, R48, PT ;  /* 0x000000304700720c */ /* 0x000fe20003f44070 */
[--C-:B------:R-:W-:Y:S01]  /*1d80*/  @!P3 IMAD.IADD R51, R51, 0x1, -R71.reuse ;  /* 0x000000013333b824 */ /* 0x100fe200078e0a47 */
[C---:B------:R-:W-:Y:S01]  /*1d90*/  ISETP.GT.U32.AND P3, PT, R71.reuse, R57, PT ;  /* 0x000000394700720c */ /* 0x040fe20003f64070 */
[----:B------:R-:W-:Y:S01]  /*1da0*/  @!P0 IMAD.IADD R50, R50, 0x1, -R71 ;  /* 0x0000000132328824 */ /* 0x000fe200078e0a47 */
[C---:B------:R-:W-:Y:S01]  /*1db0*/  ISETP.GT.U32.AND P0, PT, R71.reuse, R56, PT ;  /* 0x000000384700720c */ /* 0x040fe20003f04070 */
[----:B------:R-:W-:Y:S01]  /*1dc0*/  IMAD R47, R71, R7, R12 ;  /* 0x00000007472f7224 */ /* 0x000fe200078e020c */
[----:B------:R-:W-:Y:S01]  /*1dd0*/  IABS R14, R5 ;  /* 0x00000005000e7213 */ /* 0x000fe20000000000 */
[----:B------:R-:W-:-:S04]  /*1de0*/  IMAD.HI.U32 R7, R17, R44, RZ ;  /* 0x0000002c11077227 */ /* 0x000fc800078e00ff */
[----:B------:R-:W-:-:S04]  /*1df0*/  IMAD.HI.U32 R6, R17, R14, RZ ;  /* 0x0000000e11067227 */ /* 0x000fc800078e00ff */
[----:B------:R-:W-:Y:S01]  /*1e00*/  IMAD.MOV R7, RZ, RZ, -R7 ;  /* 0x000000ffff077224 */ /* 0x000fe200078e0a07 */
[----:B------:R-:W-:Y:S01]  /*1e10*/  IABS R10, R124 ;  /* 0x0000007c000a7213 */ /* 0x000fe20000000000 */
[----:B------:R-:W-:Y:S01]  /*1e20*/  @!P4 IMAD.IADD R49, R49, 0x1, -R71 ;  /* 0x000000013131c824 */ /* 0x000fe200078e0a47 */
[C---:B------:R-:W-:Y:S01]  /*1e30*/  ISETP.GT.U32.AND P4, PT, R71.reuse, R55, PT ;  /* 0x000000374700720c */ /* 0x040fe20003f84070 */
[----:B------:R-:W-:Y:S02]  /*1e40*/  IMAD.MOV R6, RZ, RZ, -R6 ;  /* 0x000000ffff067224 */ /* 0x000fe400078e0a06 */
[----:B------:R-:W-:Y:S02]  /*1e50*/  IMAD R44, R71, R7, R44 ;  /* 0x00000007472c7224 */ /* 0x000fe400078e022c */
[----:B------:R-:W-:Y:S01]  /*1e60*/  IMAD.HI.U32 R7, R17, R42, RZ ;  /* 0x0000002a11077227 */ /* 0x000fe200078e00ff */
[----:B------:R-:W-:-:S03]  /*1e70*/  IABS R12, R122 ;  /* 0x0000007a000c7213 */ /* 0x000fc60000000000 */
[--C-:B------:R-:W-:Y:S01]  /*1e80*/  @!P2 IMAD.IADD R48, R48, 0x1, -R71.reuse ;  /* 0x000000013030a824 */ /* 0x100fe200078e0a47 */
[C---:B------:R-:W-:Y:S01]  /*1e90*/  ISETP.GT.U32.AND P2, PT, R71.reuse, R54, PT ;  /* 0x000000364700720c */ /* 0x040fe20003f44070 */
        /* <DEDUP_REMOVED lines=8> */
[----:B------:R-:W-:Y:S01]  /*1f20*/  IMAD.HI.U32 R6, R17, R10, RZ ;  /* 0x0000000a11067227 */ /* 0x000fe200078e00ff */
[----:B------:R-:W-:-:S03]  /*1f30*/  ISETP.GT.U32.AND P6, PT, R71, R48, PT ;  /* 0x000000304700720c */ /* 0x000fc60003fc4070 */
[----:B------:R-:W-:Y:S02]  /*1f40*/  IMAD.MOV R7, RZ, RZ, -R7 ;  /* 0x000000ffff077224 */ /* 0x000fe400078e0a07 */
[----:B------:R-:W-:-:S04]  /*1f50*/  IMAD.HI.U32 R9, R17, R12, RZ ;  /* 0x0000000c11097227 */ /* 0x000fc800078e00ff */
[----:B------:R-:W-:Y:S02]  /*1f60*/  IMAD.MOV R43, RZ, RZ, -R6 ;  /* 0x000000ffff2b7224 */ /* 0x000fe400078e0a06 */
[----:B------:R-:W-:Y:S02]  /*1f70*/  IMAD R42, R71, R7, R42 ;  /* 0x00000007472a7224 */ /* 0x000fe400078e022a */
[----:B------:R-:W-:-:S04]  /*1f80*/  IMAD.HI.U32 R7, R17, R14, RZ ;  /* 0x0000000e11077227 */ /* 0x000fc800078e00ff */
[----:B------:R-:W-:Y:S02]  /*1f90*/  IMAD.MOV R9, RZ, RZ, -R9 ;  /* 0x000000ffff097224 */ /* 0x000fe400078e0a09 */
[----:B------:R-:W-:Y:S01]  /*1fa0*/  IMAD R43, R71, R43, R10 ;  /* 0x0000002b472b7224 */ /* 0x000fe200078e020a */
[----:B------:R-:W-:Y:S01]  /*1fb0*/  IABS R10, R118 ;  /* 0x00000076000a7213 */ /* 0x000fe20000000000 */
[----:B------:R-:W-:Y:S01]  /*1fc0*/  @!P4 IMAD.IADD R55, R55, 0x1, -R71 ;  /* 0x000000013737c824 */ /* 0x000fe200078e0a47 */
[----:B------:R-:W-:Y:S01]  /*1fd0*/  ISETP.GT.U32.AND P4, PT, R71, R49, PT ;  /* 0x000000314700720c */ /* 0x000fe20003f84070 */
[----:B------:R-:W-:Y:S02]  /*1fe0*/  IMAD.MOV R7, RZ, RZ, -R7 ;  /* 0x000000ffff077224 */ /* 0x000fe400078e0a07 */
[----:B------:R-:W-:-:S04]  /*1ff0*/  IMAD.HI.U32 R6, R17, R40, RZ ;  /* 0x0000002811067227 */ /* 0x000fc800078e00ff */
[C---:B------:R-:W-:Y:S02]  /*2000*/  IMAD R41, R71.reuse, R9, R12 ;  /* 0x0000000947297224 */ /* 0x040fe400078e020c */
        /* <DEDUP_REMOVED lines=8> */
[----:B------:R-:W-:-:S02]  /*2090*/  IMAD R39, R71, R7, R14 ;  /* 0x0000000747277224 */ /* 0x000fc400078e020e */
[----:B------:R-:W-:Y:S02]  /*20a0*/  IMAD.MOV R6, RZ, RZ, -R6 ;  /* 0x000000ffff067224 */ /* 0x000fe400078e0a06 */
[----:B------:R-:W-:-:S04]  /*20b0*/  IMAD.HI.U32 R7, R17, R38, RZ ;  /* 0x0000002611077227 */ /* 0x000fc800078e00ff */
[----:B------:R-:W-:-:S04]  /*20c0*/  IMAD.HI.U32 R9, R17, R10, RZ ;  /* 0x0000000a11097227 */ /* 0x000fc800078e00ff */
[----:B------:R-:W-:-:S04]  /*20d0*/  IMAD.HI.U32 R11, R17, R36, RZ ;  /* 0x00000024110b7227 */ /* 0x000fc800078e00ff */
[----:B------:R-:W-:Y:S01]  /*20e0*/  @!P6 IMAD.IADD R48, R48, 0x1, -R71 ;  /* 0x000000013030e824 */ /* 0x000fe200078e0a47 */
[C---:B------:R-:W-:Y:S01]  /*20f0*/  ISETP.GT.U32.AND P6, PT, R71.reuse, R41, PT ;  /* 0x000000294700720c */ /* 0x040fe20003fc4070 */
[C---:B------:R-:W-:Y:S01]  /*2100*/  IMAD R40, R71.reuse, R6, R40 ;  /* 0x0000000647287224 */ /* 0x040fe200078e0228 */
[----:B------:R-:W-:Y:S01]  /*2110*/  IABS R6, R116 ;  /* 0x0000007400067213 */ /* 0x000fe20000000000 */
[----:B------:R-:W-:Y:S02]  /*2120*/  IMAD.MOV R12, RZ, RZ, -R7 ;  /* 0x000000ffff0c7224 */ /* 0x000fe400078e0a07 */
[----:B------:R-:W-:Y:S02]  /*2130*/  IMAD.MOV R9, RZ, RZ, -R9 ;  /* 0x000000ffff097224 */ /* 0x000fe400078e0a09 */
[----:B------:R-:W-:Y:S02]  /*2140*/  IMAD.MOV R11, RZ, RZ, -R11 ;  /* 0x000000ffff0b7224 */ /* 0x000fe400078e0a0b */
[----:B------:R-:W-:-:S02]  /*2150*/  IMAD R38, R71, R12, R38 ;  /* 0x0000000c47267224 */ /* 0x000fc400078e0226 */
[C---:B------:R-:W-:Y:S02]  /*2160*/  IMAD R37, R71.reuse, R9, R10 ;  /* 0x0000000947257224 */ /* 0x040fe400078e020a */
[----:B------:R-:W-:Y:S02]  /*2170*/  IMAD R36, R71, R11, R36 ;  /* 0x0000000b47247224 */ /* 0x000fe400078e0224 */
[----:B------:R-:W-:Y:S01]  /*2180*/  @!P4 IMAD.IADD R49, R49, 0x1, -R71 ;  /* 0x000000013131c824 */ /* 0x000fe200078e0a47 */
[----:B------:R-:W-:Y:S01]  /*2190*/  ISETP.GT.U32.AND P4, PT, R71, R42, PT ;  /* 0x0000002a4700720c */ /* 0x000fe20003f84070 */
[----:B------:R-:W-:Y:S01]  /*21a0*/  IMAD.HI.U32 R7, R17, R6, RZ ;  /* 0x0000000611077227 */ /* 0x000fe200078e00ff */
[----:B------:R-:W-:-:S03]  /*21b0*/  IABS R12, R114 ;  /* 0x00000072000c7213 */ /* 0x000fc60000000000 */
[--C-:B------:R-:W-:Y:S02]  /*21c0*/  @!P2 IMAD.IADD R47, R47, 0x1, -R71.reuse ;  /* 0x000000012f2fa824 */ /* 0x100fe400078e0a47 */
[--C-:B------:R-:W-:Y:S01]  /*21d0*/  @!P5 IMAD.IADD R45, R45, 0x1, -R71.reuse ;  /* 0x000000012d2dd824 */ /* 0x100fe200078e0a47 */
[C---:B------:R-:W-:Y:S01]  /*21e0*/  ISETP.GT.U32.AND P5, PT, R71.reuse, R38, PT ;  /* 0x000000264700720c */ /* 0x040fe20003fa4070 */
[--C-:B------:R-:W-:Y:S01]  /*21f0*/  @!P3 IMAD.IADD R44, R44, 0x1, -R71.reuse ;  /* 0x000000012c2cb824 */ /* 0x100fe200078e0a47 */
[----:B------:R-:W-:Y:S01]  /*2200*/  ISETP.GT.U32.AND P3, PT, R71, R37, PT ;  /* 0x000000254700720c */ /* 0x000fe20003f64070 */
[----:B------:R-:W-:Y:S01]  /*2210*/  @!P0 IMAD.IADD R43, R43, 0x1, -R71 ;  /* 0x000000012b2b8824 */ /* 0x000fe200078e0a47 */
[----:B------:R-:W-:Y:S01]  /*2220*/  ISETP.GT.U32.AND P0, PT, R71, R36, PT ;  /* 0x000000244700720c */ /* 0x000fe20003f04070 */
[----:B------:R-:W-:Y:S02]  /*2230*/  IMAD.MOV R7, RZ, RZ, -R7 ;  /* 0x000000ffff077224 */ /* 0x000fe400078e0a07 */
[----:B------:R-:W-:Y:S01]  /*2240*/  @!P6 IMAD.IADD R41, R41, 0x1, -R71 ;  /* 0x000000012929e824 */ /* 0x000fe200078e0a47 */
[C---:B------:R-:W-:Y:S01]  /*2250*/  ISETP.GT.U32.AND P6, PT, R71.reuse, R47, PT ;  /* 0x0000002f4700720c */ /* 0x040fe20003fc4070 */
[----:B------:R-:W-:Y:S01]  /*2260*/  IMAD R35, R71, R7, R6 ;  /* 0x0000000747237224 */ /* 0x000fe200078e0206 */
[----:B------:R-:W-:Y:S01]  /*2270*/  IABS R11, R110 ;  /* 0x0000006e000b7213 */ /* 0x000fe20000000000 */
[----:B------:R-:W-:-:S04]  /*2280*/  IMAD.HI.U32 R6, R17, R12, RZ ;  /* 0x0000000c11067227 */ /* 0x000fc800078e00ff */
[----:B------:R-:W-:Y:S01]  /*2290*/  @!P4 IMAD.IADD R42, R42, 0x1, -R71 ;  /* 0x000000012a2ac824 */ /* 0x000fe200078e0a47 */
[C---:B------:R-:W-:Y:S01]  /*22a0*/  ISETP.GT.U32.AND P4, PT, R71.reuse, R35, PT ;  /* 0x000000234700720c */ /* 0x040fe20003f84070 */
[----:B------:R-:W-:Y:S02]  /*22b0*/  IMAD.MOV R33, RZ, RZ, -R6 ;  /* 0x000000ffff217224 */ /* 0x000fe400078e0a06 */
[----:B------:R-:W-:Y:S01]  /*22c0*/  IMAD.MOV.U32 R6, RZ, RZ, R11 ;  /* 0x000000ffff067224 */ /* 0x000fe200078e000b */
[----:B------:R-:W-:Y:S01]  /*22d0*/  IABS R10, R112 ;  /* 0x00000070000a7213 */ /* 0x000fe20000000000 */
[--C-:B------:R-:W-:Y:S01]  /*22e0*/  @!P5 IMAD.IADD R38, R38, 0x1, -R71.reuse ;  /* 0x000000012626d824 */ /* 0x100fe200078e0a47 */
[----:B------:R-:W-:Y:S01]  /*22f0*/  ISETP.GT.U32.AND P5, PT, R71, R44, PT ;  /* 0x0000002c4700720c */ /* 0x000fe20003fa4070 */
[--C-:B------:R-:W-:Y:S01]  /*2300*/  @!P3 IMAD.IADD R37, R37, 0x1, -R71.reuse ;  /* 0x000000012525b824 */ /* 0x100fe200078e0a47 */
[C---:B------:R-:W-:Y:S01]  /*2310*/  ISETP.GT.U32.AND P3, PT, R71.reuse, R43, PT ;  /* 0x0000002b4700720c */ /* 0x040fe20003f64070 */
[----:B------:R-:W-:Y:S01]  /*2320*/  @!P0 IMAD.IADD R36, R36, 0x1, -R71 ;  /* 0x0000000124248824 */ /* 0x000fe200078e0a47 */
[----:B------:R-:W-:Y:S01]  /*2330*/  ISETP.GT.U32.AND P0, PT, R71, R42, PT ;  /* 0x0000002a4700720c */ /* 0x000fe20003f04070 */
[----:B------:R-:W-:Y:S01]  /*2340*/  IMAD.HI.U32 R29, R17, R6, RZ ;  /* 0x00000006111d7227 */ /* 0x000fe200078e00ff */
[----:B------:R-:W-:-:S03]  /*2350*/  IABS R32, R113 ;  /* 0x0000007100207213 */ /* 0x000fc60000000000 */
[----:B------:R-:W-:Y:S01]  /*2360*/  @!P6 IMAD.IADD R47, R47, 0x1, -R71 ;  /* 0x000000012f2fe824 */ /* 0x000fe200078e0a47 */
[----:B------:R-:W-:Y:S01]  /*2370*/  ISETP.GT.U32.AND P6, PT, R71, R38, PT ;  /* 0x000000264700720c */ /* 0x000fe20003fc4070 */
[----:B------:R-:W-:Y:S01]  /*2380*/  IMAD.HI.U32 R9, R17, R34, RZ ;  /* 0x0000002211097227 */ /* 0x000fe200078e00ff */
[----:B------:R-:W-:-:S03]  /*2390*/  IABS R27, R108 ;  /* 0x0000006c001b7213 */ /* 0x000fc60000000000 */
[----:B------:R-:W-:-:S04]  /*23a0*/  IMAD.HI.U32 R31, R17, R10, RZ ;  /* 0x0000000a111f7227 */ /* 0x000fc800078e00ff */
[----:B------:R-:W-:Y:S01]  /*23b0*/  IMAD.MOV R29, RZ, RZ, -R29 ;  /* 0x000000ffff1d7224 */ /* 0x000fe200078e0a1d */
[----:B------:R-:W-:Y:S01]  /*23c0*/  IABS R30, R111 ;  /* 0x0000006f001e7213 */ /* 0x000fe20000000000 */
[----:B------:R-:W-:Y:S01]  /*23d0*/  IMAD.MOV R9, RZ, RZ, -R9 ;  /* 0x000000ffff097224 */ /* 0x000fe200078e0a09 */
[----:B------:R-:W-:Y:S01]  /*23e0*/  IABS R28, R109 ;  /* 0x0000006d001c7213 */ /* 0x000fe20000000000 */
[----:B------:R-:W-:Y:S02]  /*23f0*/  IMAD.MOV R31, RZ, RZ, -R31 ;  /* 0x000000ffff1f7224 */ /* 0x000fe400078e0a1f */
[----:B------:R-:W-:Y:S02]  /*2400*/  IMAD R29, R71, R29, R6 ;  /* 0x0000001d471d7224 */ /* 0x000fe400078e0206 */
[----:B------:R-:W-:Y:S01]  /*2410*/  @!P4 IMAD.IADD R35, R35, 0x1, -R71 ;  /* 0x000000012323c824 */ /* 0x000fe200078e0a47 */
[----:B------:R-:W-:Y:S01]  /*2420*/  ISETP.GT.U32.AND P4, PT, R71, R41, PT ;  /* 0x000000294700720c */ /* 0x000fe20003f84070 */
[----:B------:R-:W-:-:S04]  /*2430*/  IMAD.HI.U32 R7, R17, R32, RZ ;  /* 0x0000002011077227 */ /* 0x000fc800078e00ff */
[----:B------:R-:W-:Y:S01]  /*2440*/  IMAD.HI.U32 R6, R17, R27, RZ ;  /* 0x0000001b11067227 */ /* 0x000fe200078e00ff */
[----:B------:R-:W-:-:S03]  /*2450*/  IABS R24, R105 ;  /* 0x0000006900187213 */ /* 0x000fc60000000000 */
[C---:B------:R-:W-:Y:S02]  /*2460*/  IMAD R34, R71.reuse, R9, R34 ;  /* 0x0000000947227224 */ /* 0x040fe400078e0222 */
[C---:B------:R-:W-:Y:S02]  /*2470*/  IMAD R31, R71.reuse, R31, R10 ;  /* 0x0000001f471f7224 */ /* 0x040fe400078e020a */
[--C-:B------:R-:W-:Y:S01]  /*2480*/  @!P5 IMAD.IADD R44, R44, 0x1, -R71.reuse ;  /* 0x000000012c2cd824 */ /* 0x100fe200078e0a47 */
[----:B------:R-:W-:Y:S01]  /*2490*/  ISETP.GT.U32.AND P5, PT, R71, R37, PT ;  /* 0x000000254700720c */ /* 0x000fe20003fa4070 */
[--C-:B------:R-:W-:Y:S01]  /*24a0*/  @!P3 IMAD.IADD R43, R43, 0x1, -R71.reuse ;  /* 0x000000012b2bb824 */ /* 0x100fe200078e0a47 */
[C---:B------:R-:W-:Y:S01]  /*24b0*/  ISETP.GT.U32.AND P3, PT, R71.reuse, R36, PT ;  /* 0x000000244700720c */ /* 0x040fe20003f64070 */
[----:B------:R-:W-:Y:S01]  /*24c0*/  @!P0 IMAD.IADD R42, R42, 0x1, -R71 ;  /* 0x000000012a2a8824 */ /* 0x000fe200078e0a47 */
[----:B------:R-:W-:Y:S01]  /*24d0*/  ISETP.GT.U32.AND P0, PT, R71, R35, PT ;  /* 0x000000234700720c */ /* 0x000fe20003f04070 */
[----:B------:R-:W-:-:S02]  /*24e0*/  IMAD.MOV R9, RZ, RZ, -R7 ;  /* 0x000000ffff097224 */ /* 0x000fc400078e0a07 */
[----:B------:R-:W-:Y:S02]  /*24f0*/  IMAD.MOV R6, RZ, RZ, -R6 ;  /* 0x000000ffff067224 */ /* 0x000fe400078e0a06 */
[----:B------:R-:W-:-:S04]  /*2500*/  IMAD.HI.U32 R7, R17, R30, RZ ;  /* 0x0000001e11077227 */ /* 0x000fc800078e00ff */
[----:B------:R-:W-:-:S04]  /*2510*/  IMAD.HI.U32 R10, R17, R28, RZ ;  /* 0x0000001c110a7227 */ /* 0x000fc800078e00ff */
[----:B------:R-:W-:Y:S01]  /*2520*/  @!P6 IMAD.IADD R38, R38, 0x1, -R71 ;  /* 0x000000012626e824 */ /* 0x000fe200078e0a47 */
[C---:B------:R-:W-:Y:S01]  /*2530*/  ISETP.GT.U32.AND P6, PT, R71.reuse, R31, PT ;  /* 0x0000001f4700720c */ /* 0x040fe20003fc4070 */
[----:B------:R-:W-:Y:S02]  /*2540*/  IMAD R27, R71, R6, R27 ;  /* 0x00000006471b7224 */ /* 0x000fe400078e021b */
[----:B------:R-:W-:Y:S02]  /*2550*/  IMAD.MOV R7, RZ, RZ, -R7 ;  /* 0x000000ffff077224 */ /* 0x000fe400078e0a07 */
[----:B------:R-:W-:Y:S02]  /*2560*/  IMAD.MOV R10, RZ, RZ, -R10 ;  /* 0x000000ffff0a7224 */ /* 0x000fe400078e0a0a */
[----:B------:R-:W-:Y:S01]  /*2570*/  IMAD.HI.U32 R6, R17, R24, RZ ;  /* 0x0000001811067227 */ /* 0x000fe200078e00ff */
[----:B------:R-:W-:-:S03]  /*2580*/  IABS R22, R103 ;  /* 0x0000006700167213 */ /* 0x000fc60000000000 */
[C---:B------:R-:W-:Y:S02]  /*2590*/  IMAD R30, R71.reuse, R7, R30 ;  /* 0x00000007471e7224 */ /* 0x040fe400078e021e */
[----:B------:R-:W-:Y:S02]  /*25a0*/  IMAD R28, R71, R10, R28 ;  /* 0x0000000a471c7224 */ /* 0x000fe400078e021c */
[----:B------:R-:W-:Y:S02]  /*25b0*/  IMAD.MOV R6, RZ, RZ, -R6 ;  /* 0x000000ffff067224 */ /* 0x000fe400078e0a06 */
[--C-:B------:R-:W-:Y:S01]  /*25c0*/  @!P4 IMAD.IADD R41, R41, 0x1, -R71.reuse ;  /* 0x000000012929c824 */ /* 0x100fe200078e0a47 */
[C---:B------:R-:W-:Y:S01]  /*25d0*/  ISETP.GT.U32.AND P4, PT, R71.reuse, R34, PT ;  /* 0x000000224700720c */ /* 0x040fe20003f84070 */
[----:B------:R-:W-:Y:S02]  /*25e0*/  IMAD R24, R71, R6, R24 ;  /* 0x0000000647187224 */ /* 0x000fe400078e0218 */
[--C-:B------:R-:W-:Y:S01]  /*25f0*/  @!P5 IMAD.IADD R37, R37, 0x1, -R71.reuse ;  /* 0x000000012525d824 */ /* 0x100fe200078e0a47 */
[C---:B------:R-:W-:Y:S01]  /*2600*/  ISETP.GT.U32.AND P5, PT, R71.reuse, R30, PT ;  /* 0x0000001e4700720c */ /* 0x040fe20003fa4070 */
[--C-:B------:R-:W-:Y:S01]  /*2610*/  @!P3 IMAD.IADD R36, R36, 0x1, -R71.reuse ;  /* 0x000000012424b824 */ /* 0x100fe200078e0a47 */
[----:B------:R-:W-:Y:S01]  /*2620*/  ISETP.GT.U32.AND P3, PT, R71, R29, PT ;  /* 0x0000001d4700720c */ /* 0x000fe20003f64070 */
[----:B------:R-:W-:Y:S01]  /*2630*/  @!P0 IMAD.IADD R35, R35, 0x1, -R71 ;  /* 0x0000000123238824 */ /* 0x000fe200078e0a47 */
[----:B------:R-:W-:Y:S01]  /*2640*/  ISETP.GT.U32.AND P0, PT, R71, R28, PT ;  /* 0x0000001c4700720c */ /* 0x000fe20003f04070 */
[----:B------:R-:W-:Y:S01]  /*2650*/  IMAD.HI.U32 R6, R17, R22, RZ ;  /* 0x0000001611067227 */ /* 0x000fe200078e00ff */
[----:B------:R-:W-:-:S03]  /*2660*/  IABS R25, R106 ;  /* 0x0000006a00197213 */ /* 0x000fc60000000000 */
[--C-:B------:R-:W-:Y:S01]  /*2670*/  @!P6 IMAD.IADD R31, R31, 0x1, -R71.reuse ;  /* 0x000000011f1fe824 */ /* 0x100fe200078e0a47 */
[C---:B------:R-:W-:Y:S01]  /*2680*/  ISETP.GT.U32.AND P6, PT, R71.reuse, R24, PT ;  /* 0x000000184700720c */ /* 0x040fe20003fc4070 */
[----:B------:R-:W-:Y:S02]  /*2690*/  IMAD.MOV R6, RZ, RZ, -R6 ;  /* 0x000000ffff067224 */ /* 0x000fe400078e0a06 */
[----:B------:R-:W-:Y:S02]  /*26a0*/  @!P4 IMAD.IADD R34, R34, 0x1, -R71 ;  /* 0x000000012222c824 */ /* 0x000fe400078e0a47 */
[----:B------:R-:W-:Y:S02]  /*26b0*/  IMAD R22, R71, R6, R22 ;  /* 0x0000000647167224 */ /* 0x000fe400078e0216 */
[----:B------:R-:W-:Y:S01]  /*26c0*/  IMAD.HI.U32 R7, R17, R25, RZ ;  /* 0x0000001911077227 */ /* 0x000fe200078e00ff */
[----:B------:R-:W-:-:S03]  /*26d0*/  IABS R18, R101 ;  /* 0x0000006500127213 */ /* 0x000fc60000000000 */
[--C-:B------:R-:W-:Y:S02]  /*26e0*/  @!P5 IMAD.IADD R30, R30, 0x1, -R71.reuse ;  /* 0x000000011e1ed824 */ /* 0x100fe400078e0a47 */
[--C-:B------:R-:W-:Y:S01]  /*26f0*/  @!P3 IMAD.IADD R29, R29, 0x1, -R71.reuse ;  /* 0x000000011d1db824 */ /* 0x100fe200078e0a47 */
[C---:B------:R-:W-:Y:S01]  /*2700*/  ISETP.GT.U32.AND P3, PT, R71.reuse, R22, PT ;  /* 0x000000164700720c */ /* 0x040fe20003f64070 */
[----:B------:R-:W-:Y:S01]  /*2710*/  @!P0 IMAD.IADD R28, R28, 0x1, -R71 ;  /* 0x000000011c1c8824 */ /* 0x000fe200078e0a47 */
[C---:B------:R-:W-:Y:S01]  /*2720*/  ISETP.GT.U32.AND P0, PT, R71.reuse, R34, PT ;  /* 0x000000224700720c */ /* 0x040fe20003f04070 */
[----:B------:R-:W-:Y:S01]  /*2730*/  IMAD.MOV R7, RZ, RZ, -R7 ;  /* 0x000000ffff077224 */ /* 0x000fe200078e0a07 */
[----:B------:R-:W-:Y:S01]  /*2740*/  IABS R26, R107 ;  /* 0x0000006b001a7213 */ /* 0x000fe20000000000 */
[----:B------:R-:W-:Y:S01]  /*2750*/  @!P6 IMAD.IADD R24, R24, 0x1, -R71 ;  /* 0x000000011818e824 */ /* 0x000fe200078e0a47 */
[C---:B------:R-:W-:Y:S01]  /*2760*/  ISETP.GT.U32.AND P6, PT, R71.reuse, R30, PT ;  /* 0x0000001e4700720c */ /* 0x040fe20003fc4070 */
[----:B------:R-:W-:-:S02]  /*2770*/  IMAD R25, R71, R7, R25 ;  /* 0x0000000747197224 */ /* 0x000fc400078e0219 */
[----:B------:R-:W-:Y:S02]  /*2780*/  IMAD R32, R71, R9, R32 ;  /* 0x0000000947207224 */ /* 0x000fe400078e0220 */
[----:B------:R-:W-:Y:S01]  /*2790*/  IMAD.HI.U32 R7, R17, R18, RZ ;  /* 0x0000001211077227 */ /* 0x000fe200078e00ff */
[----:B------:R-:W-:-:S03]  /*27a0*/  IABS R23, R104 ;  /* 0x0000006800177213 */ /* 0x000fc60000000000 */
[----:B------:R-:W-:Y:S01]  /*27b0*/  IMAD.HI.U32 R9, R17, R26, RZ ;  /* 0x0000001a11097227 */ /* 0x000fe200078e00ff */
[----:B------:R-:W-:-:S03]  /*27c0*/  IABS R20, R102 ;  /* 0x0000006600147213 */ /* 0x000fc60000000000 */
[----:B------:R-:W-:Y:S02]  /*27d0*/  IMAD.MOV R7, RZ, RZ, -R7 ;  /* 0x000000ffff077224 */ /* 0x000fe400078e0a07 */
[----:B------:R-:W-:Y:S02]  /*27e0*/  IMAD.MOV R9, RZ, RZ, -R9 ;  /* 0x000000ffff097224 */ /* 0x000fe400078e0a09 */
[C---:B------:R-:W-:Y:S01]  /*27f0*/  IMAD R18, R71.reuse, R7, R18 ;  /* 0x0000000747127224 */ /* 0x040fe200078e0212 */
[----:B------:R-:W-:Y:S01]  /*2800*/  IABS R7, R96 ;  /* 0x0000006000077213 */ /* 0x000fe20000000000 */
[--C-:B------:R-:W-:Y:S02]  /*2810*/  @!P3 IMAD.IADD R22, R22, 0x1, -R71.reuse ;  /* 0x000000011616b824 */ /* 0x100fe400078e0a47 */
[----:B------:R-:W-:Y:S01]  /*2820*/  @!P0 IMAD.IADD R34, R34, 0x1, -R71 ;  /* 0x0000000122228824 */ /* 0x000fe200078e0a47 */
[C---:B------:R-:W-:Y:S01]  /*2830*/  ISETP.GT.U32.AND P0, PT, R71.reuse, R28, PT ;  /* 0x0000001c4700720c */ /* 0x040fe20003f04070 */
[----:B------:R-:W-:-:S02]  /*2840*/  IMAD R26, R71, R9, R26 ;  /* 0x00000009471a7224 */ /* 0x000fc400078e021a */
[----:B------:R-:W-:-:S04]  /*2850*/  IMAD.HI.U32 R10, R17, R23, RZ ;  /* 0x00000017110a7227 */ /* 0x000fc800078e00ff */
[----:B------:R-:W-:-:S04]  /*2860*/  IMAD.HI.U32 R9, R17, R20, RZ ;  /* 0x0000001411097227 */ /* 0x000fc800078e00ff */
[----:B------:R-:W-:Y:S01]  /*2870*/  @!P6 IMAD.IADD R30, R30, 0x1, -R71 ;  /* 0x000000011e1ee824 */ /* 0x000fe200078e0a47 */
[----:B------:R-:W-:Y:S01]  /*2880*/  ISETP.GT.U32.AND P6, PT, R71, R22, PT ;  /* 0x000000164700720c */ /* 0x000fe20003fc4070 */
[----:B------:R-:W-:Y:S02]  /*2890*/  IMAD.MOV R10, RZ, RZ, -R10 ;  /* 0x000000ffff0a7224 */ /* 0x000fe400078e0a0a */
[----:B------:R-:W-:Y:S02]  /*28a0*/  IMAD.MOV R9, RZ, RZ, -R9 ;  /* 0x000000ffff097224 */ /* 0x000fe400078e0a09 */
[----:B------:R-:W-:-:S04]  /*28b0*/  IMAD.HI.U32 R11, R17, R7, RZ ;  /* 0x00000007110b7227 */ /* 0x000fc800078e00ff */
[C---:B------:R-:W-:Y:S01]  /*28c0*/  IMAD R23, R71.reuse, R10, R23 ;  /* 0x0000000a47177224 */ /* 0x040fe200078e0217 */
[----:B------:R-:W-:Y:S01]  /*28d0*/  IABS R10, R97 ;  /* 0x00000061000a7213 */ /* 0x000fe20000000000 */
[C---:B------:R-:W-:Y:S02]  /*28e0*/  IMAD R20, R71.reuse, R9, R20 ;  /* 0x0000000947147224 */ /* 0x040fe400078e0214 */
[----:B------:R-:W-:Y:S02]  /*28f0*/  IMAD.MOV R11, RZ, RZ, -R11 ;  /* 0x000000ffff0b7224 */ /* 0x000fe400078e0a0b */
[----:B------:R-:W-:Y:S01]  /*2900*/  @!P0 IMAD.IADD R28, R28, 0x1, -R71 ;  /* 0x000000011c1c8824 */ /* 0x000fe200078e0a47 */
[C---:B------:R-:W-:Y:S01]  /*2910*/  ISETP.GT.U32.AND P0, PT, R71.reuse, R20, PT ;  /* 0x000000144700720c */ /* 0x040fe20003f04070 */
[----:B------:R-:W-:Y:S02]  /*2920*/  IMAD R7, R71, R11, R7 ;  /* 0x0000000b47077224 */ /* 0x000fe400078e0207 */
[----:B------:R-:W-:Y:S01]  /*2930*/  IMAD.HI.U32 R9, R17, R10, RZ ;  /* 0x0000000a11097227 */ /* 0x000fe200078e00ff */
[----:B------:R-:W-:-:S03]  /*2940*/  IABS R14, R99 ;  /* 0x00000063000e7213 */ /* 0x000fc60000000000 */
[----:B------:R-:W-:Y:S01]  /*2950*/  @!P6 IMAD.IADD R22, R22, 0x1, -R71 ;  /* 0x000000011616e824 */ /* 0x000fe200078e0a47 */
[----:B------:R-:W-:Y:S01]  /*2960*/  ISETP.GT.U32.AND P6, PT, R71, R7, PT ;  /* 0x000000074700720c */ /* 0x000fe20003fc4070 */
[----:B------:R-:W-:Y:S02]  /*2970*/  IMAD.MOV R9, RZ, RZ, -R9 ;  /* 0x000000ffff097224 */ /* 0x000fe400078e0a09 */
[----:B------:R-:W-:-:S04]  /*2980*/  IMAD.HI.U32 R15, R17, R14, RZ ;  /* 0x0000000e110f7227 */ /* 0x000fc800078e00ff */
[----:B------:R-:W-:Y:S01]  /*2990*/  IMAD R10, R71, R9, R10 ;  /* 0x00000009470a7224 */ /* 0x000fe200078e020a */
[----:B------:R-:W-:Y:S01]  /*29a0*/  IABS R9, R93 ;  /* 0x0000005d00097213 */ /* 0x000fe20000000000 */
[----:B------:R-:W-:Y:S02]  /*29b0*/  IMAD.MOV R15, RZ, RZ, -R15 ;  /* 0x000000ffff0f7224 */ /* 0x000fe400078e0a0f */
[----:B------:R-:W-:Y:S02]  /*29c0*/  @!P0 IMAD.IADD R20, R20, 0x1, -R71 ;  /* 0x0000000114148824 */ /* 0x000fe400078e0a47 */
[----:B------:R-:W-:-:S04]  /*29d0*/  IMAD.HI.U32 R21, R17, R9, RZ ;  /* 0x0000000911157227 */ /* 0x000fc800078e00ff */
[----:B------:R-:W-:Y:S01]  /*29e0*/  IMAD R14, R71, R15, R14 ;  /* 0x0000000f470e7224 */ /* 0x000fe200078e020e */
[----:B------:R-:W-:Y:S01]  /*29f0*/  IABS R15, R90 ;  /* 0x0000005a000f7213 */ /* 0x000fe20000000000 */
[----:B------:R-:W-:Y:S01]  /*2a00*/  @!P6 IMAD.IADD R7, R7, 0x1, -R71 ;  /* 0x000000010707e824 */ /* 0x000fe200078e0a47 */
[C---:B------:R-:W-:Y:S01]  /*2a10*/  ISETP.GT.U32.AND P6, PT, R71.reuse, R20, PT ;  /* 0x000000144700720c */ /* 0x040fe20003fc4070 */
[----:B------:R-:W-:Y:S01]  /*2a20*/  IMAD.MOV R21, RZ, RZ, -R21 ;  /* 0x000000ffff157224 */ /* 0x000fe200078e0a15 */
[----:B------:R0:W-:Y:S03]  /*2a30*/  STL [R1+0x31c], R5 ;  /* 0x00031c0501007387 */ /* 0x0001e60000100800 */
[----:B------:R-:W-:Y:S02]  /*2a40*/  IMAD R9, R71, R21, R9 ;  /* 0x0000001547097224 */ /* 0x000fe400078e0209 */
[----:B------:R-:W-:-:S04]  /*2a50*/  IMAD.HI.U32 R21, R17, R15, RZ ;  /* 0x0000000f11157227 */ /* 0x000fc800078e00ff */
[----:B------:R-:W-:Y:S01]  /*2a60*/  IMAD.MOV R21, RZ, RZ, -R21 ;  /* 0x000000ffff157224 */ /* 0x000fe200078e0a15 */
[----:B0-----:R-:W2:Y:S04]  /*2a70*/  LDL R5, [R1+0x29c] ;  /* 0x00029c0001057983 */ /* 0x001ea80000100800 */
[----:B------:R0:W-:Y:S01]  /*2a80*/  STL [R1+0x320], R125 ;  /* 0x0003207d01007387 */ /* 0x0001e20000100800 */
[----:B------:R-:W-:Y:S01]  /*2a90*/  IMAD R15, R71, R21, R15 ;  /* 0x00000015470f7224 */ /* 0x000fe200078e020f */
[----:B------:R-:W-:Y:S01]  /*2aa0*/  IABS R21, R3 ;  /* 0x0000000300157213 */ /* 0x000fe20000000000 */
[----:B------:R-:W-:Y:S01]  /*2ab0*/  @!P6 IMAD.IADD R20, R20, 0x1, -R71 ;  /* 0x000000011414e824 */ /* 0x000fe200078e0a47 */
[----:B------:R-:W-:Y:S01]  /*2ac0*/  ISETP.GE.AND P6, PT, R3, RZ, PT ;  /* 0x000000ff0300720c */ /* 0x000fe20003fc6270 */
[----:B0-----:R-:W3:Y:S04]  /*2ad0*/  LDL R125, [R1+0x298] ;  /* 0x00029800017d7983 */ /* 0x001ee80000100800 */
[----:B------:R0:W-:Y:S04]  /*2ae0*/  STL [R1+0x324], R124 ;  /* 0x0003247c01007387 */ /* 0x0001e80000100800 */
[----:B------:R-:W-:Y:S04]  /*2af0*/  STL [R1+0x328], R123 ;  /* 0x0003287b01007387 */ /* 0x000fe80000100800 */
[----:B------:R-:W-:Y:S04]  /*2b00*/  STL [R1+0x32c], R122 ;  /* 0x00032c7a01007387 */ /* 0x000fe80000100800 */
[----:B------:R1:W-:Y:S04]  /*2b10*/  STL [R1+0x330], R121 ;  /* 0x0003307901007387 */ /* 0x0003e80000100800 */
[----:B------:R-:W4:Y:S01]  /*2b20*/  LDL R3, [R1+0x2a0] ;  /* 0x0002a00001037983 */ /* 0x000f220000100800 */
[----:B------:R-:W-:-:S02]  /*2b30*/  ISETP.GT.U32.AND P1, PT, R71, R53, PT ;  /* 0x000000354700720c */ /* 0x000fc40003f24070 */
[C---:B------:R-:W-:Y:S01]  /*2b40*/  ISETP.GT.U32.AND P2, PT, R71.reuse, R40, PT ;  /* 0x000000284700720c */ /* 0x040fe20003f44070 */
[C---:B------:R-:W-:Y:S01]  /*2b50*/  IMAD R33, R71.reuse, R33, R12 ;  /* 0x0000002147217224 */ /* 0x040fe200078e020c */
[----:B------:R-:W-:Y:S02]  /*2b60*/  IABS R16, R100 ;  /* 0x0000006400107213 */ /* 0x000fe40000000000 */
[C---:B------:R-:W-:Y:S02]  /*2b70*/  ISETP.GT.U32.AND P4, PT, R71.reuse, R27, PT ;  /* 0x0000001b4700720c */ /* 0x040fe40003f84070 */
[----:B------:R-:W-:Y:S01]  /*2b80*/  ISETP.GT.U32.AND P5, PT, R71, R23, PT ;  /* 0x000000174700720c */ /* 0x000fe20003fa4070 */
[----:B------:R-:W-:Y:S01]  /*2b90*/  IMAD.HI.U32 R4, R4, R21, RZ ;  /* 0x0000001504047227 */ /* 0x000fe200078e00ff */
[----:B0-----:R-:W0:Y:S03]  /*2ba0*/  S2R R124, SR_TID.X ;  /* 0x00000000007c7919 */ /* 0x001e260000002100 */
[----:B------:R-:W-:Y:S01]  /*2bb0*/  @!P1 IMAD.IADD R53, R53, 0x1, -R71 ;  /* 0x0000000135359824 */ /* 0x000fe200078e0a47 */
[----:B------:R-:W-:Y:S01]  /*2bc0*/  ISETP.GT.U32.AND P1, PT, R71, R59, PT ;  /* 0x0000003b4700720c */ /* 0x000fe20003f24070 */
[----:B-1----:R-:W5:Y:S01]  /*2bd0*/  LDL R121, [R1+0x2ac] ;  /* 0x0002ac0001797983 */ /* 0x002f620000100800 */
[----:B------:R-:W-:-:S03]  /*2be0*/  IABS R11, R92 ;  /* 0x0000005c000b7213 */ /* 0x000fc60000000000 */
[----:B------:R-:W5:Y:S04]  /*2bf0*/  LDL R122, [R1+0x2b0] ;  /* 0x0002b000017a7983 */ /* 0x000f680000100800 */
[----:B------:R-:W5:Y:S04]  /*2c00*/  LDL R123, [R1+0x2b4] ;  /* 0x0002b400017b7983 */ /* 0x000f680000100800 */
[----:B------:R-:W-:Y:S01]  /*2c10*/  @!P1 IMAD.IADD R59, R59, 0x1, -R71 ;  /* 0x000000013b3b9824 */ /* 0x000fe200078e0a47 */
[----:B------:R-:W-:-:S13]  /*2c20*/  ISETP.GT.U32.AND P1, PT, R71, R53, PT ;  /* 0x000000354700720c */ /* 0x000fda0003f24070 */
[----:B------:R-:W-:Y:S01]  /*2c30*/  @!P1 IMAD.IADD R53, R53, 0x1, -R71 ;  /* 0x0000000135359824 */ /* 0x000fe200078e0a47 */
[----:B------:R-:W-:-:S13]  /*2c40*/  ISETP.GT.U32.AND P1, PT, R71, R46, PT ;  /* 0x0000002e4700720c */ /* 0x000fda0003f24070 */
[----:B------:R-:W-:Y:S01]  /*2c50*/  @!P1 IMAD.IADD R46, R46, 0x1, -R71 ;  /* 0x000000012e2e9824 */ /* 0x000fe200078e0a47 */
[----:B------:R-:W-:-:S13]  /*2c60*/  ISETP.GT.U32.AND P1, PT, R71, R39, PT ;  /* 0x000000274700720c */ /* 0x000fda0003f24070 */
[--C-:B------:R-:W-:Y:S01]  /*2c70*/  @!P1 IMAD.IADD R39, R39, 0x1, -R71.reuse ;  /* 0x0000000127279824 */ /* 0x100fe200078e0a47 */
[C---:B------:R-:W-:Y:S01]  /*2c80*/  ISETP.GT.U32.AND P1, PT, R71.reuse, R45, PT ;  /* 0x0000002d4700720c */ /* 0x040fe20003f24070 */
[----:B------:R-:W-:Y:S01]  /*2c90*/  @!P2 IMAD.IADD R40, R40, 0x1, -R71 ;  /* 0x000000012828a824 */ /* 0x000fe200078e0a47 */
[----:B------:R-:W-:-:S11]  /*2ca0*/  ISETP.GT.U32.AND P2, PT, R71, R46, PT ;  /* 0x0000002e4700720c */ /* 0x000fd60003f44070 */
        /* <DEDUP_REMOVED lines=8> */
[----:B------:R-:W-:Y:S01]  /*2d30*/  @!P1 IMAD.IADD R32, R32, 0x1, -R71 ;  /* 0x0000000120209824 */ /* 0x000fe200078e0a47 */
[----:B------:R-:W-:Y:S01]  /*2d40*/  ISETP.GT.U32.AND P1, PT, R71, R25, PT ;  /* 0x000000194700720c */ /* 0x000fe20003f24070 */
[----:B------:R-:W-:Y:S01]  /*2d50*/  IMAD.HI.U32 R6, R17, R16, RZ ;  /* 0x0000001011067227 */ /* 0x000fe200078e00ff */
[----:B------:R-:W-:-:S03]  /*2d60*/  IABS R12, R98 ;  /* 0x00000062000c7213 */ /* 0x000fc60000000000 */
[----:B------:R-:W-:Y:S02]  /*2d70*/  IMAD.MOV R6, RZ, RZ, -R6 ;  /* 0x000000ffff067224 */ /* 0x000fe400078e0a06 */
[----:B------:R-:W-:-:S06]  /*2d80*/  @!P2 IMAD.IADD R33, R33, 0x1, -R71 ;  /* 0x000000012121a824 */ /* 0x000fcc00078e0a47 */
[----:B------:R-:W-:Y:S01]  /*2d90*/  @!P1 IMAD.IADD R25, R25, 0x1, -R71 ;  /* 0x0000000119199824 */ /* 0x000fe200078e0a47 */
[----:B------:R-:W-:Y:S01]  /*2da0*/  ISETP.GT.U32.AND P1, PT, R71, R31, PT ;  /* 0x0000001f4700720c */ /* 0x000fe20003f24070 */
[----:B------:R-:W-:Y:S01]  /*2db0*/  IMAD.HI.U32 R13, R17, R12, RZ ;  /* 0x0000000c110d7227 */ /* 0x000fe200078e00ff */
[----:B------:R-:W-:-:S03]  /*2dc0*/  ISETP.GT.U32.AND P2, PT, R71, R26, PT ;  /* 0x0000001a4700720c */ /* 0x000fc60003f44070 */
[----:B------:R-:W-:Y:S01]  /*2dd0*/  IMAD R16, R71, R6, R16 ;  /* 0x0000000647107224 */ /* 0x000fe200078e0210 */
[----:B------:R-:W-:Y:S01]  /*2de0*/  IABS R6, R94 ;  /* 0x0000005e00067213 */ /* 0x000fe20000000000 */
[--C-:B------:R-:W-:Y:S01]  /*2df0*/  @!P4 IMAD.IADD R27, R27, 0x1, -R71.reuse ;  /* 0x000000011b1bc824 */ /* 0x100fe200078e0a47 */
[----:B------:R-:W-:Y:S01]  /*2e00*/  ISETP.GT.U32.AND P4, PT, R71, R33, PT ;  /* 0x000000214700720c */ /* 0x000fe20003f84070 */
[----:B------:R-:W-:Y:S01]  /*2e10*/  @!P5 IMAD.IADD R23, R23, 0x1, -R71 ;  /* 0x000000011717d824 */ /* 0x000fe200078e0a47 */
[----:B------:R-:W-:Y:S01]  /*2e20*/  ISETP.GT.U32.AND P5, PT, R71, R29, PT ;  /* 0x0000001d4700720c */ /* 0x000fe20003fa4070 */
[----:B------:R-:W-:Y:S02]  /*2e30*/  IMAD.MOV R13, RZ, RZ, -R13 ;  /* 0x000000ffff0d7224 */ /* 0x000fe400078e0a0d */
[----:B------:R-:W-:Y:S01]  /*2e40*/  @!P1 IMAD.IADD R31, R31, 0x1, -R71 ;  /* 0x000000011f1f9824 */ /* 0x000fe200078e0a47 */
[C---:B------:R-:W-:Y:S01]  /*2e50*/  ISETP.GT.U32.AND P1, PT, R71.reuse, R25, PT ;  /* 0x000000194700720c */ /* 0x040fe20003f24070 */
[----:B------:R-:W-:-:S02]  /*2e60*/  IMAD R12, R71, R13, R12 ;  /* 0x0000000d470c7224 */ /* 0x000fc400078e020c */
[----:B------:R-:W-:-:S04]  /*2e70*/  IMAD.HI.U32 R13, R17, R6, RZ ;  /* 0x00000006110d7227 */ /* 0x000fc800078e00ff */
[----:B------:R-:W-:Y:S02]  /*2e80*/  IMAD.MOV R13, RZ, RZ, -R13 ;  /* 0x000000ffff0d7224 */ /* 0x000fe400078e0a0d */
[--C-:B------:R-:W-:Y:S01]  /*2e90*/  @!P2 IMAD.IADD R26, R26, 0x1, -R71.reuse ;  /* 0x000000011a1aa824 */ /* 0x100fe200078e0a47 */
[C---:B------:R-:W-:Y:S01]  /*2ea0*/  ISETP.GT.U32.AND P2, PT, R71.reuse, R32, PT ;  /* 0x000000204700720c */ /* 0x040fe20003f44070 */
[----:B------:R-:W-:Y:S01]  /*2eb0*/  IMAD R6, R71, R13, R6 ;  /* 0x0000000d47067224 */ /* 0x000fe200078e0206 */
[----:B------:R-:W-:Y:S01]  /*2ec0*/  IABS R13, R91 ;  /* 0x0000005b000d7213 */ /* 0x000fe20000000000 */
[--C-:B------:R-:W-:Y:S01]  /*2ed0*/  @!P4 IMAD.IADD R33, R33, 0x1, -R71.reuse ;  /* 0x000000012121c824 */ /* 0x100fe200078e0a47 */
[----:B------:R-:W-:Y:S01]  /*2ee0*/  ISETP.GT.U32.AND P3, PT, R71, R27, PT ;  /* 0x0000001b4700720c */ /* 0x000fe20003f64070 */
[--C-:B------:R-:W-:Y:S01]  /*2ef0*/  @!P5 IMAD.IADD R29, R29, 0x1, -R71.reuse ;  /* 0x000000011d1dd824 */ /* 0x100fe200078e0a47 */
[C---:B------:R-:W-:Y:S02]  /*2f00*/  ISETP.GT.U32.AND P4, PT, R71.reuse, R24, PT ;  /* 0x000000184700720c */ /* 0x040fe40003f84070 */
[----:B------:R-:W-:Y:S01]  /*2f10*/  ISETP.GT.U32.AND P5, PT, R71, R23, PT ;  /* 0x000000174700720c */ /* 0x000fe20003fa4070 */
[----:B------:R-:W-:Y:S01]  /*2f20*/  @!P1 IMAD.IADD R25, R25, 0x1, -R71 ;  /* 0x0000000119199824 */ /* 0x000fe200078e0a47 */
[----:B------:R-:W-:Y:S01]  /*2f30*/  ISETP.GT.U32.AND P1, PT, R71, R14, PT ;  /* 0x0000000e4700720c */ /* 0x000fe20003f24070 */
[----:B------:R-:W-:-:S04]  /*2f40*/  IMAD.HI.U32 R72, R17, R13, RZ ;  /* 0x0000000d11487227 */ /* 0x000fc800078e00ff */
[----:B------:R-:W-:Y:S02]  /*2f50*/  IMAD.MOV R72, RZ, RZ, -R72 ;  /* 0x000000ffff487224 */ /* 0x000fe400078e0a48 */
[----:B------:R-:W-:Y:S01]  /*2f60*/  @!P2 IMAD.IADD R32, R32, 0x1, -R71 ;  /* 0x000000012020a824 */ /* 0x000fe200078e0a47 */
[C---:B------:R-:W-:Y:S01]  /*2f70*/  ISETP.GT.U32.AND P2, PT, R71.reuse, R26, PT ;  /* 0x0000001a4700720c */ /* 0x040fe20003f44070 */
[----:B------:R-:W-:Y:S02]  /*2f80*/  IMAD R13, R71, R72, R13 ;  /* 0x00000048470d7224 */ /* 0x000fe400078e020d */
        /* <DEDUP_REMOVED lines=8> */
[----:B------:R-:W-:Y:S01]  /*3010*/  IMAD.MOV R4, RZ, RZ, -R4 ;  /* 0x000000ffff047224 */ /* 0x000fe200078e0a04 */
[----:B------:R-:W-:-:S03]  /*3020*/  ISETP.GT.U32.AND P1, PT, R71, R13, PT ;  /* 0x0000000d4700720c */ /* 0x000fc60003f24070 */
[----:B------:R-:W-:Y:S01]  /*3030*/  IMAD R95, R8, R4, R21 ;  /* 0x00000004085f7224 */ /* 0x000fe200078e0215 */
[----:B------:R-:W-:Y:S01]  /*3040*/  IABS R72, R89 ;  /* 0x0000005900487213 */ /* 0x000fe20000000000 */
[--C-:B------:R-:W-:Y:S01]  /*3050*/  @!P2 IMAD.IADD R26, R26, 0x1, -R71.reuse ;  /* 0x000000011a1aa824 */ /* 0x100fe200078e0a47 */
[----:B------:R-:W-:Y:S01]  /*3060*/  ISETP.GT.U32.AND P2, PT, R71, R16, PT ;  /* 0x000000104700720c */ /* 0x000fe20003f44070 */
[--C-:B------:R-:W-:Y:S02]  /*3070*/  @!P3 IMAD.IADD R18, R18, 0x1, -R71.reuse ;  /* 0x000000011212b824 */ /* 0x100fe400078e0a47 */
[--C-:B------:R-:W-:Y:S02]  /*3080*/  @!P4 IMAD.IADD R12, R12, 0x1, -R71.reuse ;  /* 0x000000010c0cc824 */ /* 0x100fe400078e0a47 */
[----:B------:R-:W-:Y:S01]  /*3090*/  @!P5 IMAD.IADD R10, R10, 0x1, -R71 ;  /* 0x000000010a0ad824 */ /* 0x000fe200078e0a47 */
[----:B------:R-:W-:Y:S01]  /*30a0*/  ISETP.GT.U32.AND P5, PT, R8, R95, PT ;  /* 0x0000005f0800720c */ /* 0x000fe20003fa4070 */
[----:B------:R-:W-:Y:S01]  /*30b0*/  IMAD.HI.U32 R73, R17, R11, RZ ;  /* 0x0000000b11497227 */ /* 0x000fe200078e00ff */
[----:B------:R-:W-:-:S03]  /*30c0*/  ISETP.GT.U32.AND P4, PT, R71, R15, PT ;  /* 0x0000000f4700720c */ /* 0x000fc60003f84070 */
[--C-:B------:R-:W-:Y:S01]  /*30d0*/  @!P0 IMAD.IADD R6, R6, 0x1, -R71.reuse ;  /* 0x0000000106068824 */ /* 0x100fe200078e0a47 */
[----:B------:R-:W-:Y:S01]  /*30e0*/  ISETP.GT.U32.AND P0, PT, R71, R18, PT ;  /* 0x000000124700720c */ /* 0x000fe20003f04070 */
[----:B------:R-:W-:Y:S01]  /*30f0*/  @!P1 IMAD.IADD R13, R13, 0x1, -R71 ;  /* 0x000000010d0d9824 */ /* 0x000fe200078e0a47 */
[----:B------:R-:W-:Y:S01]  /*3100*/  ISETP.GT.U32.AND P1, PT, R71, R12, PT ;  /* 0x0000000c4700720c */ /* 0x000fe20003f24070 */
[----:B------:R-:W-:Y:S02]  /*3110*/  IMAD.MOV R73, RZ, RZ, -R73 ;  /* 0x000000ffff497224 */ /* 0x000fe400078e0a49 */
[----:B------:R-:W-:-:S04]  /*3120*/  IMAD.HI.U32 R17, R17, R72, RZ ;  /* 0x0000004811117227 */ /* 0x000fc800078e00ff */
[C---:B------:R-:W-:Y:S02]  /*3130*/  IMAD R11, R71.reuse, R73, R11 ;  /* 0x00000049470b7224 */ /* 0x040fe400078e020b */
[----:B------:R-:W-:Y:S02]  /*3140*/  IMAD.MOV R17, RZ, RZ, -R17 ;  /* 0x000000ffff117224 */ /* 0x000fe400078e0a11 */
[--C-:B------:R-:W-:Y:S01]  /*3150*/  @!P2 IMAD.IADD R16, R16, 0x1, -R71.reuse ;  /* 0x000000011010a824 */ /* 0x100fe200078e0a47 */
[C---:B------:R-:W-:Y:S01]  /*3160*/  ISETP.GT.U32.AND P2, PT, R71.reuse, R11, PT ;  /* 0x0000000b4700720c */ /* 0x040fe20003f44070 */
[----:B------:R-:W-:Y:S02]  /*3170*/  IMAD R17, R71, R17, R72 ;  /* 0x0000001147117224 */ /* 0x000fe400078e0248 */
[----:B------:R-:W-:Y:S02]  /*3180*/  @!P5 IMAD.IADD R95, R95, 0x1, -R8 ;  /* 0x000000015f5fd824 */ /* 0x000fe400078e0a08 */
[--C-:B------:R-:W-:Y:S01]  /*3190*/  @!P4 IMAD.IADD R15, R15, 0x1, -R71.reuse ;  /* 0x000000010f0fc824 */ /* 0x100fe200078e0a47 */
[C---:B------:R-:W-:Y:S01]  /*31a0*/  ISETP.GT.U32.AND P4, PT, R71.reuse, R17, PT ;  /* 0x000000114700720c */ /* 0x040fe20003f84070 */
[--C-:B------:R-:W-:Y:S01]  /*31b0*/  @!P0 IMAD.IADD R18, R18, 0x1, -R71.reuse ;  /* 0x0000000112128824 */ /* 0x100fe200078e0a47 */
[----:B------:R-:W-:Y:S01]  /*31c0*/  ISETP.GT.U32.AND P0, PT, R71, R7, PT ;  /* 0x000000074700720c */ /* 0x000fe20003f04070 */
[----:B------:R-:W-:Y:S01]  /*31d0*/  @!P1 IMAD.IADD R12, R12, 0x1, -R71 ;  /* 0x000000010c0c9824 */ /* 0x000fe200078e0a47 */
[----:B------:R-:W-:-:S02]  /*31e0*/  ISETP.GT.U32.AND P1, PT, R8, R95, PT ;  /* 0x0000005f0800720c */ /* 0x000fc40003f24070 */
[----:B0-----:R-:W-:Y:S01]  /*31f0*/  SHF.R.U32.HI R4, RZ, 0x5, R124 ;  /* 0x00000005ff047819 */ /* 0x001fe2000001167c */
[--C-:B------:R-:W-:Y:S01]  /*3200*/  @!P2 IMAD.IADD R11, R11, 0x1, -R71.reuse ;  /* 0x000000010b0ba824 */ /* 0x100fe200078e0a47 */
[----:B------:R-:W5:Y:S02]  /*3210*/  LDL R124, [R1+0x2b8] ;  /* 0x0002b800017c7983 */ /* 0x000f640000100800 */
[----:B------:R-:W-:Y:S02]  /*3220*/  R2UR UR15, R4 ;  /* 0x00000000040f72ca */ /* 0x000fe400000e0000 */
[----:B------:R-:W5:Y:S01]  /*3230*/  LDL R4, [R1+0x2a4] ;  /* 0x0002a40001047983 */ /* 0x000f620000100800 */
[--C-:B------:R-:W-:Y:S01]  /*3240*/  @!P4 IMAD.IADD R17, R17, 0x1, -R71.reuse ;  /* 0x000000011111c824 */ /* 0x100fe200078e0a47 */
[----:B------:R-:W-:Y:S01]  /*3250*/  ISETP.GT.U32.AND P4, PT, R71, R11, PT ;  /* 0x0000000b4700720c */ /* 0x000fe20003f84070 */
[----:B------:R-:W-:Y:S01]  /*3260*/  @!P0 IMAD.IADD R7, R7, 0x1, -R71 ;  /* 0x0000000107078824 */ /* 0x000fe200078e0a47 */
[----:B------:R-:W-:Y:S01]  /*3270*/  ISETP.GT.U32.AND P0, PT, R71, R13, PT ;  /* 0x0000000d4700720c */ /* 0x000fe20003f04070 */
[----:B------:R-:W-:-:S02]  /*3280*/  @!P1 IMAD.IADD R95, R95, 0x1, -R8 ;  /* 0x000000015f5f9824 */ /* 0x000fc400078e0a08 */
[----:B------:R-:W5:Y:S08]  /*3290*/  LDL R8, [R1+0x2a8] ;  /* 0x0002a80001087983 */ /* 0x000f700000100800 */
[--C-:B------:R-:W-:Y:S02]  /*32a0*/  @!P4 IMAD.IADD R11, R11, 0x1, -R71.reuse ;  /* 0x000000010b0bc824 */ /* 0x100fe400078e0a47 */
[----:B------:R-:W-:Y:S01]  /*32b0*/  @!P0 IMAD.IADD R13, R13, 0x1, -R71 ;  /* 0x000000010d0d8824 */ /* 0x000fe200078e0a47 */
[----:B--2---:R-:W-:-:S02]  /*32c0*/  ISETP.GE.AND P4, PT, R5, RZ, PT ;  /* 0x000000ff0500720c */ /* 0x004fc40003f86270 */
[----:B------:R-:W2:Y:S01]  /*32d0*/  LDL R5, [R1+0x2c0] ;  /* 0x0002c00001057983 */ /* 0x000ea20000100800 */
[----:B---3--:R-:W-:-:S03]  /*32e0*/  ISETP.GE.AND P1, PT, R125, RZ, PT ;  /* 0x000000ff7d00720c */ /* 0x008fc60003f26270 */
[----:B------:R-:W3:Y:S01]  /*32f0*/  LDL R125, [R1+0x2bc] ;  /* 0x0002bc00017d7983 */ /* 0x000ee20000100800 */
[----:B----4-:R-:W-:-:S03]  /*3300*/  ISETP.GE.AND P0, PT, R3, RZ, PT ;  /* 0x000000ff0300720c */ /* 0x010fc60003f06270 */
[----:B------:R-:W4:Y:S01]  /*3310*/  LDL R3, [R1+0x2c4] ;  /* 0x0002c40001037983 */ /* 0x000f220000100800 */
[C---:B------:R-:W-:Y:S02]  /*3320*/  ISETP.GT.U32.AND P3, PT, R71.reuse, R9, PT ;  /* 0x000000094700720c */ /* 0x040fe40003f64070 */
[----:B------:R-:W-:-:S11]  /*3330*/  ISETP.GT.U32.AND P2, PT, R71, R14, PT ;  /* 0x0000000e4700720c */ /* 0x000fd60003f44070 */
[--C-:B------:R-:W-:Y:S01]  /*3340*/  @!P3 IMAD.IADD R9, R9, 0x1, -R71.reuse ;  /* 0x000000010909b824 */ /* 0x100fe200078e0a47 */
[C---:B------:R-:W-:Y:S01]  /*3350*/  ISETP.GT.U32.AND P3, PT, R71.reuse, R16, PT ;  /* 0x000000104700720c */ /* 0x040fe20003f64070 */
[----:B------:R-:W-:Y:S01]  /*3360*/  @!P2 IMAD.IADD R14, R14, 0x1, -R71 ;  /* 0x000000010e0ea824 */ /* 0x000fe200078e0a47 */
[C---:B------:R-:W-:Y:S02]  /*3370*/  ISETP.GT.U32.AND P5, PT, R71.reuse, R10, PT ;  /* 0x0000000a4700720c */ /* 0x040fe40003fa4070 */
[----:B------:R-:W-:-:S09]  /*3380*/  ISETP.GT.U32.AND P2, PT, R71, R9, PT ;  /* 0x000000094700720c */ /* 0x000fd20003f44070 */
[--C-:B------:R-:W-:Y:S01]  /*3390*/  @!P3 IMAD.IADD R16, R16, 0x1, -R71.reuse ;  /* 0x000000011010b824 */ /* 0x100fe200078e0a47 */
[----:B------:R-:W-:Y:S01]  /*33a0*/  ISETP.GT.U32.AND P3, PT, R71, R6, PT ;  /* 0x000000064700720c */ /* 0x000fe20003f64070 */
[--C-:B------:R-:W-:Y:S02]  /*33b0*/  @!P5 IMAD.IADD R10, R10, 0x1, -R71.reuse ;  /* 0x000000010a0ad824 */ /* 0x100fe400078e0a47 */
[----:B------:R-:W-:Y:S01]  /*33c0*/  @!P2 IMAD.IADD R9, R9, 0x1, -R71 ;  /* 0x000000010909a824 */ /* 0x000fe200078e0a47 */
[----:B------:R-:W-:Y:S02]  /*33d0*/  ISETP.NE.AND P2, PT, R2, RZ, PT ;  /* 0x000000ff0200720c */ /* 0x000fe40003f45270 */
[----:B------:R-:W-:-:S07]  /*33e0*/  ISETP.GT.U32.AND P5, PT, R71, R15, PT ;  /* 0x0000000f4700720c */ /* 0x000fce0003fa4070 */
[----:B------:R-:W-:Y:S01]  /*33f0*/  @!P3 IMAD.IADD R6, R6, 0x1, -R71 ;  /* 0x000000010606b824 */ /* 0x000fe200078e0a47 */
[----:B------:R-:W-:Y:S01]  /*3400*/  ISETP.GT.U32.AND P3, PT, R71, R17, PT ;  /* 0x000000114700720c */ /* 0x000fe20003f64070 */
[----:B------:R-:W-:Y:S02]  /*3410*/  @!P6 IMAD.MOV R95, RZ, RZ, -R95 ;  /* 0x000000ffff5fe224 */ /* 0x000fe400078e0a5f */
[----:B------:R-:W-:Y:S02]  /*3420*/  @!P2 LOP3.LUT R95, RZ, R2, RZ, 0x33, !PT ;  /* 0x00000002ff5fa212 */ /* 0x000fe400078e33ff */
[--C-:B------:R-:W-:Y:S01]  /*3430*/  @!P5 IMAD.IADD R15, R15, 0x1, -R71.reuse ;  /* 0x000000010f0fd824 */ /* 0x100fe200078e0a47 */
[----:B-----5:R-:W-:Y:S01]  /*3440*/  ISETP.GE.AND P5, PT, R121, RZ, PT ;  /* 0x000000ff7900720c */ /* 0x020fe20003fa6270 */
[----:B------:R-:W-:Y:S01]  /*3450*/  @!P4 IMAD.MOV R70, RZ, RZ, -R70 ;  /* 0x000000ffff46c224 */ /* 0x000fe200078e0a46 */
[----:B------:R-:W5:Y:S05]  /*3460*/  LDL R121, [R1+0x2d0] ;  /* 0x0002d00001797983 */ /* 0x000f6a0000100800 */
[----:B------:R-:W-:Y:S01]  /*3470*/  @!P3 IMAD.IADD R17, R17, 0x1, -R71 ;  /* 0x000000011111b824 */ /* 0x000fe200078e0a47 */
[----:B------:R-:W5:Y:S01]  /*3480*/  LDL R2, [R1+0x2f0] ;  /* 0x0002f00001027983 */ /* 0x000f620000100800 */
[----:B------:R-:W-:Y:S01]  /*3490*/  IMAD.MOV.U32 R71, RZ, RZ, R0 ;  /* 0x000000ffff477224 */ /* 0x000fe200078e0000 */
[----:B------:R-:W-:Y:S01]  /*34a0*/  ISETP.GE.AND P4, PT, R123, RZ, PT ;  /* 0x000000ff7b00720c */ /* 0x000fe20003f86270 */
[----:B------:R-:W-:Y:S01]  /*34b0*/  @!P0 IMAD.MOV R69, RZ, RZ, -R69 ;  /* 0x000000ffff458224 */ /* 0x000fe200078e0a45 */
[----:B------:R-:W5:Y:S01]  /*34c0*/  LDL R123, [R1+0x2d8] ;  /* 0x0002d800017b7983 */ /* 0x000f620000100800 */
[----:B------:R-:W-:Y:S01]  /*34d0*/  @!P1 IMAD.MOV R71, RZ, RZ, -R71 ;  /* 0x000000ffff479224 */ /* 0x000fe200078e0a47 */
[----:B------:R-:W-:-:S02]  /*34e0*/  ISETP.GE.AND P1, PT, R122, RZ, PT ;  /* 0x000000ff7a00720c */ /* 0x000fc40003f26270 */
[----:B------:R-:W5:Y:S01]  /*34f0*/  LDL R122, [R1+0x2d4] ;  /* 0x0002d400017a7983 */ /* 0x000f620000100800 */
[----:B------:R-:W-:-:S03]  /*3500*/  @!P5 IMAD.MOV R66, RZ, RZ, -R66 ;  /* 0x000000ffff42d224 */ /* 0x000fc600078e0a42 */
[----:B------:R-:W5:Y:S01]  /*3510*/  LDL R0, [R1+0x2ec] ;  /* 0x0002ec0001007983 */ /* 0x000f620000100800 */
[----:B------:R-:W-:-:S03]  /*3520*/  ISETP.GE.AND P3, PT, R4, RZ, PT ;  /* 0x000000ff0400720c */ /* 0x000fc60003f66270 */
[----:B------:R-:W5:Y:S01]  /*3530*/  LDL R4, [R1+0x2c8] ;  /* 0x0002c80001047983 */ /* 0x000f620000100800 */
[----:B------:R-:W-:-:S03]  /*3540*/  ISETP.GE.AND P2, PT, R8, RZ, PT ;  /* 0x000000ff0800720c */ /* 0x000fc60003f46270 */
[----:B------:R-:W5:Y:S01]  /*3550*/  LDL R8, [R1+0x2cc] ;  /* 0x0002cc0001087983 */ /* 0x000f620000100800 */
[----:B------:R-:W-:-:S05]  /*3560*/  ISETP.GE.AND P0, PT, R124, RZ, PT ;  /* 0x000000ff7c00720c */ /* 0x000fca0003f06270 */
[----:B------:R-:W-:Y:S01]  /*3570*/  @!P3 IMAD.MOV R68, RZ, RZ, -R68 ;  /* 0x000000ffff44b224 */ /* 0x000fe200078e0a44 */
[----:B------:R-:W5:Y:S03]  /*3580*/  LDL R124, [R1+0x2dc] ;  /* 0x0002dc00017c7983 */ /* 0x000f660000100800 */
[----:B------:R-:W-:Y:S01]  /*3590*/  @!P2 IMAD.MOV R67, RZ, RZ, -R67 ;  /* 0x000000ffff43a224 */ /* 0x000fe200078e0a43 */
[----:B--2---:R-:W-:Y:S02]  /*35a0*/  ISETP.GE.AND P2, PT, R5, RZ, PT ;  /* 0x000000ff0500720c */ /* 0x004fe40003f46270 */
[----:B------:R-:W2:Y:S01]  /*35b0*/  LDL R5, [R1+0x2e4] ;  /* 0x0002e40001057983 */ /* 0x000ea20000100800 */
[----:B---3--:R-:W-:-:S03]  /*35c0*/  ISETP.GE.AND P3, PT, R125, RZ, PT ;  /* 0x000000ff7d00720c */ /* 0x008fc60003f66270 */
[----:B------:R-:W3:Y:S01]  /*35d0*/  LDL R125, [R1+0x2e0] ;  /* 0x0002e000017d7983 */ /* 0x000ee20000100800 */
[----:B----4-:R-:W-:-:S03]  /*35e0*/  ISETP.GE.AND P5, PT, R3, RZ, PT ;  /* 0x000000ff0300720c */ /* 0x010fc60003fa6270 */
[----:B------:R-:W4:Y:S01]  /*35f0*/  LDL R3, [R1+0x2e8] ;  /* 0x0002e80001037983 */ /* 0x000f220000100800 */
[----:B------:R-:W-:Y:S02]  /*3600*/  @!P1 IMAD.MOV R65, RZ, RZ, -R65 ;  /* 0x000000ffff419224 */ /* 0x000fe400078e0a41 */
[----:B------:R-:W-:Y:S02]  /*3610*/  @!P4 IMAD.MOV R64, RZ, RZ, -R64 ;  /* 0x000000ffff40c224 */ /* 0x000fe400078e0a40 */
[----:B------:R-:W-:Y:S02]  /*3620*/  @!P0 IMAD.MOV R63, RZ, RZ, -R63 ;  /* 0x000000ffff3f8224 */ /* 0x000fe400078e0a3f */
[----:B------:R-:W-:Y:S02]  /*3630*/  @!P3 IMAD.MOV R62, RZ, RZ, -R62 ;  /* 0x000000ffff3eb224 */ /* 0x000fe400078e0a3e */
[----:B------:R-:W-:Y:S02]  /*3640*/  @!P2 IMAD.MOV R61, RZ, RZ, -R61 ;  /* 0x000000ffff3da224 */ /* 0x000fe400078e0a3d */
[----:B------:R-:W-:Y:S01]  /*3650*/  @!P5 IMAD.MOV R60, RZ, RZ, -R60 ;  /* 0x000000ffff3cd224 */ /* 0x000fe200078e0a3c */
[----:B-----5:R-:W-:-:S02]  /*3660*/  ISETP.GE.AND P0, PT, R121, RZ, PT ;  /* 0x000000ff7900720c */ /* 0x020fc40003f06270 */
[----:B------:R-:W-:Y:S02]  /*3670*/  ISETP.GE.AND P2, PT, R123, RZ, PT ;  /* 0x000000ff7b00720c */ /* 0x000fe40003f46270 */
[----:B------:R-:W-:-:S09]  /*3680*/  ISETP.GE.AND P3, PT, R122, RZ, PT ;  /* 0x000000ff7a00720c */ /* 0x000fd20003f66270 */
[----:B------:R-:W-:Y:S01]  /*3690*/  @!P0 IMAD.MOV R57, RZ, RZ, -R57 ;  /* 0x000000ffff398224 */ /* 0x000fe200078e0a39 */
[----:B------:R-:W-:Y:S02]  /*36a0*/  ISETP.GE.AND P1, PT, R4, RZ, PT ;  /* 0x000000ff0400720c */ /* 0x000fe40003f26270 */
[----:B------:R-:W5:Y:S01]  /*36b0*/  LDL R4, [R1+0x2f4] ;  /* 0x0002f40001047983 */ /* 0x000f620000100800 */
[----:B------:R-:W-:-:S03]  /*36c0*/  ISETP.GE.AND P4, PT, R8, RZ, PT ;  /* 0x000000ff0800720c */ /* 0x000fc60003f86270 */
[----:B------:R-:W5:Y:S04]  /*36d0*/  LDL R8, [R1+0x2f8] ;  /* 0x0002f80001087983 */ /* 0x000f680000100800 */
[----:B------:R-:W5:Y:S01]  /*36e0*/  LDL.LU R121, [R1+0x330] ;  /* 0x0003300001797983 */ /* 0x000f620000300800 */
[----:B------:R-:W-:Y:S02]  /*36f0*/  ISETP.GE.AND P5, PT, R124, RZ, PT ;  /* 0x000000ff7c00720c */ /* 0x000fe40003fa6270 */
[----:B------:R-:W-:Y:S01]  /*3700*/  @!P1 IMAD.MOV R59, RZ, RZ, -R59 ;  /* 0x000000ffff3b9224 */ /* 0x000fe200078e0a3b */
[----:B------:R-:W5:Y:S02]  /*3710*/  LDL.LU R122, [R1+0x32c] ;  /* 0x00032c00017a7983 */ /* 0x000f640000300800 */
[----:B------:R-:W-:-:S02]  /*3720*/  @!P4 IMAD.MOV R58, RZ, RZ, -R58 ;  /* 0x000000ffff3ac224 */ /* 0x000fc400078e0a3a */
[----:B------:R-:W5:Y:S04]  /*3730*/  LDL.LU R123, [R1+0x328] ;  /* 0x00032800017b7983 */ /* 0x000f680000300800 */
[----:B------:R-:W5:Y:S01]  /*3740*/  LDL.LU R124, [R1+0x324] ;  /* 0x00032400017c7983 */ /* 0x000f620000300800 */
[----:B--2---:R-:W-:Y:S02]  /*3750*/  ISETP.GE.AND P4, PT, R5, RZ, PT ;  /* 0x000000ff0500720c */ /* 0x004fe40003f86270 */
[----:B---3--:R-:W-:Y:S02]  /*3760*/  ISETP.GE.AND P1, PT, R125, RZ, PT ;  /* 0x000000ff7d00720c */ /* 0x008fe40003f26270 */
[----:B------:R-:W2:Y:S04]  /*3770*/  LDL.LU R125, [R1+0x320] ;  /* 0x00032000017d7983 */ /* 0x000ea80000300800 */
[----:B------:R-:W3:Y:S01]  /*3780*/  LDL.LU R5, [R1+0x31c] ;  /* 0x00031c0001057983 */ /* 0x000ee20000300800 */
[----:B----4-:R-:W-:-:S03]  /*3790*/  ISETP.GE.AND P0, PT, R3, RZ, PT ;  /* 0x000000ff0300720c */ /* 0x010fc60003f06270 */
[----:B------:R-:W4:Y:S01]  /*37a0*/  LDL.LU R3, [R1+0x318] ;  /* 0x0003180001037983 */ /* 0x000f220000300800 */
[----:B------:R-:W-:Y:S02]  /*37b0*/  @!P4 IMAD.MOV R52, RZ, RZ, -R52 ;  /* 0x000000ffff34c224 */ /* 0x000fe400078e0a34 */
[----:B------:R-:W-:Y:S01]  /*37c0*/  @!P3 IMAD.MOV R56, RZ, RZ, -R56 ;  /* 0x000000ffff38b224 */ /* 0x000fe200078e0a38 */
[----:B------:R-:W-:Y:S01]  /*37d0*/  ISETP.GE.AND P3, PT, R0, RZ, PT ;  /* 0x000000ff0000720c */ /* 0x000fe20003f66270 */
[----:B------:R-:W-:Y:S01]  /*37e0*/  @!P2 IMAD.MOV R55, RZ, RZ, -R55 ;  /* 0x000000ffff37a224 */ /* 0x000fe200078e0a37 */
[----:B------:R-:W-:Y:S01]  /*37f0*/  ISETP.GE.AND P2, PT, R2, RZ, PT ;  /* 0x000000ff0200720c */ /* 0x000fe20003f46270 */
[----:B------:R-:W-:-:S03]  /*3800*/  @!P5 IMAD.MOV R54, RZ, RZ, -R54 ;  /* 0x000000ffff36d224 */ /* 0x000fc600078e0a36 */
[----:B------:R-:W-:Y:S02]  /*3810*/  @!P0 IMAD.MOV R51, RZ, RZ, -R51 ;  /* 0x000000ffff338224 */ /* 0x000fe400078e0a33 */
[----:B------:R-:W-:-:S05]  /*3820*/  @!P1 IMAD.MOV R53, RZ, RZ, -R53 ;  /* 0x000000ffff359224 */ /* 0x000fca00078e0a35 */
[----:B------:R-:W-:Y:S02]  /*3830*/  @!P3 IMAD.MOV R50, RZ, RZ, -R50 ;  /* 0x000000ffff32b224 */ /* 0x000fe400078e0a32 */
[----:B------:R-:W-:Y:S01]  /*3840*/  @!P2 IMAD.MOV R49, RZ, RZ, -R49 ;  /* 0x000000ffff31a224 */ /* 0x000fe200078e0a31 */
[----:B----4-:R-:W-:Y:S02]  /*3850*/  ISETP.GE.AND P4, PT, R3, RZ, PT ;  /* 0x000000ff0300720c */ /* 0x010fe40003f86270 */
[----:B------:R-:W4:Y:S01]  /*3860*/  LDL.LU R3, [R1+0x314] ;  /* 0x0003140001037983 */ /* 0x000f220000300800 */
[----:B---3--:R-:W-:Y:S02]  /*3870*/  ISETP.GE.AND P0, PT, R5, RZ, PT ;  /* 0x000000ff0500720c */ /* 0x008fe40003f06270 */
[----:B-----5:R-:W-:Y:S02]  /*3880*/  ISETP.GE.AND P5, PT, R4, RZ, PT ;  /* 0x000000ff0400720c */ /* 0x020fe40003fa6270 */
[----:B------:R-:W-:-:S02]  /*3890*/  ISETP.GE.AND P1, PT, R8, RZ, PT ;  /* 0x000000ff0800720c */ /* 0x000fc40003f26270 */
[----:B--2---:R-:W-:Y:S02]  /*38a0*/  ISETP.GE.AND P3, PT, R125, RZ, PT ;  /* 0x000000ff7d00720c */ /* 0x004fe40003f66270 */
[----:B------:R-:W-:Y:S02]  /*38b0*/  ISETP.GE.AND P2, PT, R124, RZ, PT ;  /* 0x000000ff7c00720c */ /* 0x000fe40003f46270 */
[----:B------:R-:W-:-:S03]  /*38c0*/  @!P4 IMAD.MOV R46, RZ, RZ, -R46 ;  /* 0x000000ffff2ec224 */ /* 0x000fc600078e0a2e */
[----:B------:R-:W-:Y:S01]  /*38d0*/  @!P0 IMAD.MOV R45, RZ, RZ, -R45 ;  /* 0x000000ffff2d8224 */ /* 0x000fe200078e0a2d */
[----:B------:R-:W-:Y:S01]  /*38e0*/  ISETP.GE.AND P0, PT, R120, RZ, PT ;  /* 0x000000ff7800720c */ /* 0x000fe20003f06270 */
[----:B------:R-:W-:Y:S01]  /*38f0*/  @!P5 IMAD.MOV R48, RZ, RZ, -R48 ;  /* 0x000000ffff30d224 */ /* 0x000fe200078e0a30 */
[----:B------:R-:W-:Y:S01]  /*3900*/  ISETP.GE.AND P5, PT, R123, RZ, PT ;  /* 0x000000ff7b00720c */ /* 0x000fe20003fa6270 */
[----:B------:R-:W-:Y:S01]  /*3910*/  @!P1 IMAD.MOV R47, RZ, RZ, -R47 ;  /* 0x000000ffff2f9224 */ /* 0x000fe200078e0a2f */
[----:B------:R-:W-:Y:S01]  /*3920*/  ISETP.GE.AND P1, PT, R122, RZ, PT ;  /* 0x000000ff7a00720c */ /* 0x000fe20003f26270 */
[----:B------:R-:W-:Y:S01]  /*3930*/  @!P3 IMAD.MOV R44, RZ, RZ, -R44 ;  /* 0x000000ffff2cb224 */ /* 0x000fe200078e0a2c */
[----:B------:R-:W-:Y:S02]  /*3940*/  ISETP.GE.AND P4, PT, R121, RZ, PT ;  /* 0x000000ff7900720c */ /* 0x000fe40003f86270 */
[----:B------:R-:W-:Y:S01]  /*3950*/  ISETP.GE.AND P3, PT, R119, RZ, PT ;  /* 0x000000ff7700720c */ /* 0x000fe20003f66270 */
[----:B------:R-:W-:Y:S01]  /*3960*/  @!P2 IMAD.MOV R43, RZ, RZ, -R43 ;  /* 0x000000ffff2ba224 */ /* 0x000fe200078e0a2b */
[----:B------:R-:W-:-:S03]  /*3970*/  ISETP.GE.AND P2, PT, R118, RZ, PT ;  /* 0x000000ff7600720c */ /* 0x000fc60003f46270 */
[----:B------:R-:W-:Y:S01]  /*3980*/  @!P0 IMAD.MOV R39, RZ, RZ, -R39 ;  /* 0x000000ffff278224 */ /* 0x000fe200078e0a27 */
[----:B------:R-:W-:Y:S01]  /*3990*/  ISETP.GE.AND P0, PT, R114, RZ, PT ;  /* 0x000000ff7200720c */ /* 0x000fe20003f06270 */
        /* <DEDUP_REMOVED lines=56> */
[----:B------:R-:W-:-:S02]  /*3d20*/  @!P2 IMAD.MOV R9, RZ, RZ, -R9 ;  /* 0x000000ffff09a224 */ /* 0x000fc400078e0a09 */
[----:B------:R-:W-:Y:S01]  /*3d30*/  IMAD R95, R95, UR4, RZ ;  /* 0x000000045f5f7c24 */ /* 0x000fe2000f8e02ff */
[----:B------:R-:W-:Y:S01]  /*3d40*/  ULDC UR4, c[0x0][0x240] ;  /* 0x0000900000047ab9 */ /* 0x000fe20000000800 */
[----:B------:R-:W-:-:S03]  /*3d50*/  @!P0 IMAD.MOV R17, RZ, RZ, -R17 ;  /* 0x000000ffff118224 */ /* 0x000fc600078e0a11 */
[C---:B------:R-:W-:Y:S01]  /*3d60*/  LEA R94, P0, R95.reuse, UR8, 0x1 ;  /* 0x000000085f5e7c11 */ /* 0x040fe2000f8008ff */
[----:B------:R-:W-:Y:S02]  /*3d70*/  @!P5 IMAD.MOV R11, RZ, RZ, -R11 ;  /* 0x000000ffff0bd224 */ /* 0x000fe400078e0a0b */
[----:B------:R-:W-:Y:S02]  /*3d80*/  @!P1 IMAD.MOV R13, RZ, RZ, -R13 ;  /* 0x000000ffff0d9224 */ /* 0x000fe400078e0a0d */
[----:B------:R-:W-:Y:S02]  /*3d90*/  @!P4 IMAD.MOV R15, RZ, RZ, -R15 ;  /* 0x000000ffff0fc224 */ /* 0x000fe400078e0a0f */
[----:B------:R-:W-:Y:S01]  /*3da0*/  @!P3 IMAD.MOV R19, RZ, RZ, -R19 ;  /* 0x000000ffff13b224 */ /* 0x000fe200078e0a13 */
[----:B------:R-:W-:Y:S01]  /*3db0*/  LEA.HI.X.SX32 R95, R95, UR9, 0x1, P0 ;  /* 0x000000095f5f7c11 */ /* 0x000fe200080f0eff */
[----:B------:R-:W-:Y:S01]  /*3dc0*/  ULDC.64 UR8, c[0x0][0x218] ;  /* 0x0000860000087ab9 */ /* 0x000fe20000000a00 */
[----:B----4-:R-:W-:-:S02]  /*3dd0*/  ISETP.NE.AND P2, PT, R3, RZ, PT ;  /* 0x000000ff0300720c */ /* 0x010fc40003f45270 */
[----:B------:R-:W-:-:S04]  /*3de0*/  LOP3.LUT R3, RZ, R3, RZ, 0x33, !PT ;  /* 0x00000003ff037212 */ /* 0x000fc800078e33ff */
[C---:B------:R-:W-:Y:S02]  /*3df0*/  SEL R71, R3.reuse, R71, !P2 ;  /* 0x0000004703477207 */ /* 0x040fe40005000000 */
[C---:B------:R-:W-:Y:S02]  /*3e00*/  SEL R70, R3.reuse, R70, !P2 ;  /* 0x0000004603467207 */ /* 0x040fe40005000000 */
[----:B------:R-:W-:Y:S01]  /*3e10*/  SEL R69, R3, R69, !P2 ;  /* 0x0000004503457207 */ /* 0x000fe20005000000 */
[----:B------:R-:W-:Y:S01]  /*3e20*/  IMAD R71, R71, UR4, RZ ;  /* 0x0000000447477c24 */ /* 0x000fe2000f8e02ff */
[C---:B------:R-:W-:Y:S01]  /*3e30*/  SEL R68, R3.reuse, R68, !P2 ;  /* 0x0000004403447207 */ /* 0x040fe20005000000 */
[----:B------:R-:W-:Y:S01]  /*3e40*/  IMAD R70, R70, UR4, RZ ;  /* 0x0000000446467c24 */ /* 0x000fe2000f8e02ff */
[----:B------:R-:W-:Y:S01]  /*3e50*/  SEL R67, R3, R67, !P2 ;  /* 0x0000004303437207 */ /* 0x000fe20005000000 */
[----:B------:R-:W-:Y:S01]  /*3e60*/  IMAD R69, R69, UR4, RZ ;  /* 0x0000000445457c24 */ /* 0x000fe2000f8e02ff */
[----:B------:R-:W-:-:S02]  /*3e70*/  SEL R66, R3, R66, !P2 ;  /* 0x0000004203427207 */ /* 0x000fc40005000000 */
[C---:B------:R-:W-:Y:S02]  /*3e80*/  SEL R65, R3.reuse, R65, !P2 ;  /* 0x0000004103417207 */ /* 0x040fe40005000000 */
[C---:B------:R-:W-:Y:S02]  /*3e90*/  SEL R64, R3.reuse, R64, !P2 ;  /* 0x0000004003407207 */ /* 0x040fe40005000000 */
[C---:B------:R-:W-:Y:S02]  /*3ea0*/  SEL R63, R3.reuse, R63, !P2 ;  /* 0x0000003f033f7207 */ /* 0x040fe40005000000 */
[C---:B------:R-:W-:Y:S02]  /*3eb0*/  SEL R62, R3.reuse, R62, !P2 ;  /* 0x0000003e033e7207 */ /* 0x040fe40005000000 */
[C---:B------:R-:W-:Y:S02]  /*3ec0*/  SEL R61, R3.reuse, R61, !P2 ;  /* 0x0000003d033d7207 */ /* 0x040fe40005000000 */
        /* <DEDUP_REMOVED lines=52> */
[----:B------:R-:W-:Y:S02]  /*4210*/  SEL R19, R3, R19, !P2 ;  /* 0x0000001303137207 */ /* 0x000fe40005000000 */
[----:B------:R-:W-:Y:S01]  /*4220*/  LEA R8, P6, R71, UR8, 0x1 ;  /* 0x0000000847087c11 */ /* 0x000fe2000f8c08ff */
[----:B------:R-:W-:Y:S01]  /*4230*/  IMAD R68, R68, UR4, RZ ;  /* 0x0000000444447c24 */ /* 0x000fe2000f8e02ff */
[----:B------:R-:W-:-:S02]  /*4240*/  LEA R3, P5, R70, UR8, 0x1 ;  /* 0x0000000846037c11 */ /* 0x000fc4000f8a08ff */
[----:B------:R-:W-:Y:S02]  /*4250*/  LEA.HI.X.SX32 R89, R71, UR9, 0x1, P6 ;  /* 0x0000000947597c11 */ /* 0x000fe4000b0f0eff */
[----:B------:R-:W-:Y:S01]  /*4260*/  LEA.HI.X.SX32 R88, R70, UR9, 0x1, P5 ;  /* 0x0000000946587c11 */ /* 0x000fe2000a8f0eff */
[----:B------:R-:W-:Y:S01]  /*4270*/  IMAD R67, R67, UR4, RZ ;  /* 0x0000000443437c24 */ /* 0x000fe2000f8e02ff */
[----:B------:R-:W-:Y:S01]  /*4280*/  LEA R2, P3, R69, UR8, 0x1 ;  /* 0x0000000845027c11 */ /* 0x000fe2000f8608ff */
[----:B------:R-:W-:Y:S01]  /*4290*/  IMAD R66, R66, UR4, RZ ;  /* 0x0000000442427c24 */ /* 0x000fe2000f8e02ff */
[----:B------:R-:W-:Y:S01]  /*42a0*/  LEA R0, P2, R68, UR8, 0x1 ;  /* 0x0000000844007c11 */ /* 0x000fe2000f8408ff */
[----:B------:R0:W-:Y:S01]  /*42b0*/  STL [R1+0x7c], R89 ;  /* 0x00007c5901007387 */ /* 0x0001e20000100800 */
[----:B------:R-:W-:Y:S01]  /*42c0*/  LEA R4, P1, R67, UR8, 0x1 ;  /* 0x0000000843047c11 */ /* 0x000fe2000f8208ff */
[----:B------:R-:W-:Y:S01]  /*42d0*/  IMAD R65, R65, UR4, RZ ;  /* 0x0000000441417c24 */ /* 0x000fe2000f8e02ff */
[----:B------:R-:W1:Y:S01]  /*42e0*/  LDC R70, c[0x0][0x238] ;  /* 0x00008e00ff467b82 */ /* 0x000e620000000800 */
[----:B------:R2:W-:Y:S01]  /*42f0*/  STL [R1+0x114], R88 ;  /* 0x0001145801007387 */ /* 0x0005e20000100800 */
[----:B------:R-:W-:Y:S01]  /*4300*/  LEA R114, P0, R66, UR8, 0x1 ;  /* 0x0000000842727c11 */ /* 0x000fe2000f8008ff */
[----:B------:R-:W-:Y:S01]  /*4310*/  IMAD R64, R64, UR4, RZ ;  /* 0x0000000440407c24 */ /* 0x000fe2000f8e02ff */
[----:B0-----:R-:W-:-:S02]  /*4320*/  LEA.HI.X.SX32 R89, R69, UR9, 0x1, P3 ;  /* 0x0000000945597c11 */ /* 0x001fc400098f0eff */
[----:B--2---:R-:W-:-:S03]  /*4330*/  LEA.HI.X.SX32 R88, R68, UR9, 0x1, P2 ;  /* 0x0000000944587c11 */ /* 0x004fc600090f0eff */
[----:B------:R0:W-:Y:S01]  /*4340*/  STL [R1+0x28], R89 ;  /* 0x0000285901007387 */ /* 0x0001e20000100800 */
[----:B------:R-:W-:-:S03]  /*4350*/  LEA R115, P4, R65, UR8, 0x1 ;  /* 0x0000000841737c11 */ /* 0x000fc6000f8808ff */
[----:B------:R2:W-:Y:S01]  /*4360*/  STL [R1+0x80], R88 ;  /* 0x0000805801007387 */ /* 0x0005e20000100800 */
[----:B------:R-:W-:Y:S01]  /*4370*/  IMAD R63, R63, UR4, RZ ;  /* 0x000000043f3f7c24 */ /* 0x000fe2000f8e02ff */
[----:B------:R-:W-:Y:S02]  /*4380*/  LEA R116, P6, R64, UR8, 0x1 ;  /* 0x0000000840747c11 */ /* 0x000fe4000f8c08ff */
[----:B0-----:R-:W-:Y:S01]  /*4390*/  LEA.HI.X.SX32 R89, R67, UR9, 0x1, P1 ;  /* 0x0000000943597c11 */ /* 0x001fe200088f0eff */
[----:B------:R-:W-:Y:S01]  /*43a0*/  IMAD R62, R62, UR4, RZ ;  /* 0x000000043e3e7c24 */ /* 0x000fe2000f8e02ff */
[----:B--2---:R-:W-:-:S03]  /*43b0*/  LEA.HI.X.SX32 R88, R66, UR9, 0x1, P0 ;  /* 0x0000000942587c11 */ /* 0x004fc600080f0eff */
[----:B------:R0:W-:Y:S01]  /*43c0*/  STL [R1+0x118], R89 ;  /* 0x0001185901007387 */ /* 0x0001e20000100800 */
[----:B------:R-:W-:-:S03]  /*43d0*/  LEA R117, P5, R63, UR8, 0x1 ;  /* 0x000000083f757c11 */ /* 0x000fc6000f8a08ff */
[----:B------:R2:W-:Y:S01]  /*43e0*/  STL [R1+0x2c], R88 ;  /* 0x00002c5801007387 */ /* 0x0005e20000100800 */
[----:B------:R-:W-:Y:S01]  /*43f0*/  IMAD R61, R61, UR4, RZ ;  /* 0x000000043d3d7c24 */ /* 0x000fe2000f8e02ff */
[----:B------:R-:W-:Y:S02]  /*4400*/  LEA R118, P3, R62, UR8, 0x1 ;  /* 0x000000083e767c11 */ /* 0x000fe4000f8608ff */
[----:B0-----:R-:W-:Y:S02]  /*4410*/  LEA.HI.X.SX32 R89, R65, UR9, 0x1, P4 ;  /* 0x0000000941597c11 */ /* 0x001fe4000a0f0eff */
[----:B--2---:R-:W-:-:S03]  /*4420*/  LEA.HI.X.SX32 R88, R64, UR9, 0x1, P6 ;  /* 0x0000000940587c11 */ /* 0x004fc6000b0f0eff */
[----:B------:R0:W-:Y:S01]  /*4430*/  STL [R1+0x84], R89 ;  /* 0x0000845901007387 */ /* 0x0001e20000100800 */
[----:B------:R-:W-:Y:S01]  /*4440*/  IMAD R55, R55, UR4, RZ ;  /* 0x0000000437377c24 */ /* 0x000fe2000f8e02ff */
[----:B------:R-:W-:Y:S02]  /*4450*/  LEA R120, P2, R61, UR8, 0x1 ;  /* 0x000000083d787c11 */ /* 0x000fe4000f8408ff */
[----:B------:R2:W-:Y:S01]  /*4460*/  STL [R1+0x11c], R88 ;  /* 0x00011c5801007387 */ /* 0x0005e20000100800 */
[----:B------:R-:W-:Y:S02]  /*4470*/  IMAD R60, R60, UR4, RZ ;  /* 0x000000043c3c7c24 */ /* 0x000fe4000f8e02ff */
[----:B------:R-:W-:Y:S01]  /*4480*/  IMAD R54, R54, UR4, RZ ;  /* 0x0000000436367c24 */ /* 0x000fe2000f8e02ff */
[----:B0-----:R-:W-:Y:S01]  /*4490*/  LEA.HI.X.SX32 R89, R63, UR9, 0x1, P5 ;  /* 0x000000093f597c11 */ /* 0x001fe2000a8f0eff */
[----:B------:R-:W-:Y:S01]  /*44a0*/  IMAD R59, R59, UR4, RZ ;  /* 0x000000043b3b7c24 */ /* 0x000fe2000f8e02ff */
[----:B--2---:R-:W-:-:S03]  /*44b0*/  LEA.HI.X.SX32 R88, R62, UR9, 0x1, P3 ;  /* 0x000000093e587c11 */ /* 0x004fc600098f0eff */
[----:B------:R0:W-:Y:S01]  /*44c0*/  STL [R1+0x30], R89 ;  /* 0x0000305901007387 */ /* 0x0001e20000100800 */
[----:B------:R-:W-:Y:S01]  /*44d0*/  LEA R90, P3, R55, UR8, 0x1 ;  /* 0x00000008375a7c11 */ /* 0x000fe2000f8608ff */
[----:B------:R-:W-:Y:S01]  /*44e0*/  IMAD R53, R53, UR4, RZ ;  /* 0x0000000435357c24 */ /* 0x000fe2000f8e02ff */
[----:B------:R-:W-:Y:S01]  /*44f0*/  LEA R121, P1, R60, UR8, 0x1 ;  /* 0x000000083c797c11 */ /* 0x000fe2000f8208ff */
[----:B------:R2:W-:Y:S01]  /*4500*/  STL [R1+0x88], R88 ;  /* 0x0000885801007387 */ /* 0x0005e20000100800 */
[----:B------:R-:W-:Y:S01]  /*4510*/  IMAD R58, R58, UR4, RZ ;  /* 0x000000043a3a7c24 */ /* 0x000fe2000f8e02ff */
[----:B------:R-:W-:Y:S02]  /*4520*/  LEA R122, P0, R59, UR8, 0x1 ;  /* 0x000000083b7a7c11 */ /* 0x000fe4000f8008ff */
[----:B0-----:R-:W-:Y:S01]  /*4530*/  LEA.HI.X.SX32 R89, R61, UR9, 0x1, P2 ;  /* 0x000000093d597c11 */ /* 0x001fe200090f0eff */
[----:B------:R0:W-:Y:S01]  /*4540*/  STL [R1], R90 ;  /* 0x0000005a01007387 */ /* 0x0001e20000100800 */
[----:B--2---:R-:W-:-:S03]  /*4550*/  LEA R88, P2, R54, UR8, 0x1 ;  /* 0x0000000836587c11 */ /* 0x004fc6000f8408ff */
[----:B------:R2:W-:Y:S01]  /*4560*/  STL [R1+0x120], R89 ;  /* 0x0001205901007387 */ /* 0x0005e20000100800 */
[----:B------:R-:W-:Y:S01]  /*4570*/  IMAD R52, R52, UR4, RZ ;  /* 0x0000000434347c24 */ /* 0x000fe2000f8e02ff */
[----:B------:R-:W-:Y:S02]  /*4580*/  LEA R123, P4, R58, UR8, 0x1 ;  /* 0x000000083a7b7c11 */ /* 0x000fe4000f8808ff */
[----:B------:R3:W-:Y:S01]  /*4590*/  STL [R1+0x4], R88 ;  /* 0x0000045801007387 */ /* 0x0007e20000100800 */
[----:B0-----:R-:W-:Y:S01]  /*45a0*/  LEA.HI.X.SX32 R90, R60, UR9, 0x1, P1 ;  /* 0x000000093c5a7c11 */ /* 0x001fe200088f0eff */
[----:B------:R-:W-:Y:S01]  /*45b0*/  IMAD R57, R57, UR4, RZ ;  /* 0x0000000439397c24 */ /* 0x000fe2000f8e02ff */
[----:B--2---:R-:W-:Y:S01]  /*45c0*/  LEA R89, P1, R53, UR8, 0x1 ;  /* 0x0000000835597c11 */ /* 0x004fe2000f8208ff */
[----:B------:R-:W-:Y:S01]  /*45d0*/  IMAD R51, R51, UR4, RZ ;  /* 0x0000000433337c24 */ /* 0x000fe2000f8e02ff */
[----:B---3--:R-:W-:Y:S01]  /*45e0*/  LEA.HI.X.SX32 R88, R59, UR9, 0x1, P0 ;  /* 0x000000093b587c11 */ /* 0x008fe200080f0eff */
[----:B------:R-:W-:Y:S01]  /*45f0*/  IMAD R56, R56, UR4, RZ ;  /* 0x0000000438387c24 */ /* 0x000fe2000f8e02ff */
[----:B------:R0:W-:Y:S01]  /*4600*/  STL [R1+0x40], R90 ;  /* 0x0000405a01007387 */ /* 0x0001e20000100800 */
[----:B------:R-:W-:Y:S01]  /*4610*/  IMAD R50, R50, UR4, RZ ;  /* 0x0000000432327c24 */ /* 0x000fe2000f8e02ff */
[----:B------:R-:W-:-:S02]  /*4620*/  LEA R124, P6, R57, UR8, 0x1 ;  /* 0x00000008397c7c11 */ /* 0x000fc4000f8c08ff */
[----:B------:R2:W-:Y:S01]  /*4630*/  STL [R1+0x128], R89 ;  /* 0x0001285901007387 */ /* 0x0005e20000100800 */
[----:B------:R-:W-:-:S03]  /*4640*/  LEA R125, P5, R56, UR8, 0x1 ;  /* 0x00000008387d7c11 */ /* 0x000fc6000f8a08ff */
[----:B------:R3:W-:Y:S01]  /*4650*/  STL [R1+0x8c], R88 ;  /* 0x00008c5801007387 */ /* 0x0007e20000100800 */
[----:B0-----:R-:W-:Y:S02]  /*4660*/  LEA R90, P0, R52, UR8, 0x1 ;  /* 0x00000008345a7c11 */ /* 0x001fe4000f8008ff */
[----:B--2---:R-:W-:-:S03]  /*4670*/  LEA.HI.X.SX32 R89, R58, UR9, 0x1, P4 ;  /* 0x000000093a597c11 */ /* 0x004fc6000a0f0eff */
[----:B------:R0:W-:Y:S01]  /*4680*/  STL [R1+0x1a4], R90 ;  /* 0x0001a45a01007387 */ /* 0x0001e20000100800 */
[----:B---3--:R-:W-:-:S03]  /*4690*/  LEA R88, P4, R51, UR8, 0x1 ;  /* 0x0000000833587c11 */ /* 0x008fc6000f8808ff */
[----:B------:R2:W-:Y:S01]  /*46a0*/  STL [R1+0x90], R89 ;  /* 0x0000905901007387 */ /* 0x0005e20000100800 */
[----:B------:R-:W-:-:S03]  /*46b0*/  IMAD R49, R49, UR4, RZ ;  /* 0x0000000431317c24 */ /* 0x000fc6000f8e02ff */
[----:B------:R3:W-:Y:S01]  /*46c0*/  STL [R1+0x9c], R88 ;  /* 0x00009c5801007387 */ /* 0x0007e20000100800 */
[----:B0-----:R-:W-:Y:S01]  /*46d0*/  LEA.HI.X.SX32 R90, R57, UR9, 0x1, P6 ;  /* 0x00000009395a7c11 */ /* 0x001fe2000b0f0eff */
[----:B------:R-:W-:Y:S01]  /*46e0*/  IMAD R48, R48, UR4, RZ ;  /* 0x0000000430307c24 */ /* 0x000fe2000f8e02ff */
[----:B--2---:R-:W-:-:S03]  /*46f0*/  LEA R89, P6, R50, UR8, 0x1 ;  /* 0x0000000832597c11 */ /* 0x004fc6000f8c08ff */
[----:B------:R0:W-:Y:S01]  /*4700*/  STL [R1+0x44], R90 ;  /* 0x0000445a01007387 */ /* 0x0001e20000100800 */
[----:B---3--:R-:W-:-:S03]  /*4710*/  LEA.HI.X.SX32 R88, R56, UR9, 0x1, P5 ;  /* 0x0000000938587c11 */ /* 0x008fc6000a8f0eff */
[----:B------:R2:W-:Y:S01]  /*4720*/  STL [R1+0x130], R89 ;  /* 0x0001305901007387 */ /* 0x0005e20000100800 */
[----:B------:R-:W-:-:S03]  /*4730*/  IMAD R47, R47, UR4, RZ ;  /* 0x000000042f2f7c24 */ /* 0x000fc6000f8e02ff */
        /* <DEDUP_REMOVED lines=151> */
[----:B0-----:R-:W-:Y:S01]  /*50b0*/  LEA R90, P2, R16, UR8, 0x1 ;  /* 0x00000008105a7c11 */ /* 0x001fe2000f8408ff */
[----:B------:R-:W-:Y:S01]  /*50c0*/  IMAD R10, R10, UR4, RZ ;  /* 0x000000040a0a7c24 */ /* 0x000fe2000f8e02ff */
[----:B--2---:R-:W-:-:S03]  /*50d0*/  LEA.HI.X.SX32 R89, R25, UR9, 0x1, P1 ;  /* 0x0000000919597c11 */ /* 0x004fc600088f0eff */
[----:B------:R0:W-:Y:S01]  /*50e0*/  STL [R1+0x1cc], R90 ;  /* 0x0001cc5a01007387 */ /* 0x0001e20000100800 */
[----:B---3--:R-:W-:-:S03]  /*50f0*/  LEA R88, P1, R14, UR8, 0x1 ;  /* 0x000000080e587c11 */ /* 0x008fc6000f8208ff */
[----:B------:R2:W-:Y:S01]  /*5100*/  STL [R1+0x170], R89 ;  /* 0x0001705901007387 */ /* 0x0005e20000100800 */
[----:B------:R-:W-:-:S03]  /*5110*/  IMAD R7, R7, UR4, RZ ;  /* 0x0000000407077c24 */ /* 0x000fc6000f8e02ff */
[----:B------:R3:W-:Y:S01]  /*5120*/  STL [R1+0xf8], R88 ;  /* 0x0000f85801007387 */ /* 0x0007e20000100800 */
[----:B0-----:R-:W-:Y:S01]  /*5130*/  LEA.HI.X.SX32 R90, R24, UR9, 0x1, P0 ;  /* 0x00000009185a7c11 */ /* 0x001fe200080f0eff */
[----:B------:R-:W0:Y:S01]  /*5140*/  S2R R5, SR_TID.X ;  /* 0x0000000000057919 */ /* 0x000e220000002100 */
[----:B--2---:R-:W-:Y:S01]  /*5150*/  LEA R89, P0, R12, UR8, 0x1 ;  /* 0x000000080c597c11 */ /* 0x004fe2000f8008ff */
[----:B------:R-:W-:Y:S01]  /*5160*/  IMAD R6, R6, UR4, RZ ;  /* 0x0000000406067c24 */ /* 0x000fe2000f8e02ff */
[----:B------:R-:W-:Y:S02]  /*5170*/  LEA.HI.X.SX32 R22, R22, UR9, 0x1, P6 ;  /* 0x0000000916167c11 */ /* 0x000fe4000b0f0eff */
[----:B---3--:R-:W-:Y:S02]  /*5180*/  LEA.HI.X.SX32 R88, R23, UR9, 0x1, P4 ;  /* 0x0000000917587c11 */ /* 0x008fe4000a0f0eff */
[----:B------:R-:W-:Y:S01]  /*5190*/  LEA R23, P4, R10, UR8, 0x1 ;  /* 0x000000080a177c11 */ /* 0x000fe2000f8808ff */
[----:B------:R-:W-:Y:S01]  /*51a0*/  STL [R1+0x68], R90 ;  /* 0x0000685a01007387 */ /* 0x000fe20000100800 */
[----:B------:R-:W-:-:S03]  /*51b0*/  IMAD R9, R9, UR4, RZ ;  /* 0x0000000409097c24 */ /* 0x000fc6000f8e02ff */
[----:B------:R-:W-:Y:S04]  /*51c0*/  STL [R1+0x184], R89 ;  /* 0x0001845901007387 */ /* 0x000fe80000100800 */
[----:B------:R2:W-:Y:S04]  /*51d0*/  STL [R1+0xec], R88 ;  /* 0x0000ec5801007387 */ /* 0x0005e80000100800 */
[----:B------:R3:W-:Y:S01]  /*51e0*/  STL [R1+0x1d0], R23 ;  /* 0x0001d01701007387 */ /* 0x0007e20000100800 */
[----:B------:R-:W-:-:S03]  /*51f0*/  IMAD R11, R11, UR4, RZ ;  /* 0x000000040b0b7c24 */ /* 0x000fc6000f8e02ff */
[----:B------:R4:W-:Y:S01]  /*5200*/  STL [R1+0x178], R22 ;  /* 0x0001781601007387 */ /* 0x0009e20000100800 */
[----:B--2---:R-:W-:Y:S02]  /*5210*/  LEA R88, P6, R7, UR8, 0x1 ;  /* 0x0000000807587c11 */ /* 0x004fe4000f8c08ff */
[----:B---3--:R-:W-:Y:S02]  /*5220*/  LEA.HI.X.SX32 R23, R20, UR9, 0x1, P5 ;  /* 0x0000000914177c11 */ /* 0x008fe4000a8f0eff */
[----:B------:R-:W-:Y:S02]  /*5230*/  LEA.HI.X.SX32 R20, R18, UR9, 0x1, P3 ;  /* 0x0000000912147c11 */ /* 0x000fe400098f0eff */
[----:B----4-:R-:W-:Y:S01]  /*5240*/  LEA R22, P5, R6, UR8, 0x1 ;  /* 0x0000000806167c11 */ /* 0x010fe2000f8a08ff */
[----:B------:R-:W-:Y:S01]  /*5250*/  STL [R1+0x100], R88 ;  /* 0x0001005801007387 */ /* 0x000fe20000100800 */
[----:B------:R-:W-:Y:S01]  /*5260*/  LEA R18, P3, R9, UR8, 0x1 ;  /* 0x0000000809127c11 */ /* 0x000fe2000f8608ff */
[----:B------:R-:W-:Y:S01]  /*5270*/  IMAD R13, R13, UR4, RZ ;  /* 0x000000040d0d7c24 */ /* 0x000fe2000f8e02ff */
[----:B------:R-:W-:Y:S01]  /*5280*/  LEA.HI.X.SX32 R16, R16, UR9, 0x1, P2 ;  /* 0x0000000910107c11 */ /* 0x000fe200090f0eff */
        /* <DEDUP_REMOVED lines=15> */
[----:B------:R-:W-:Y:S04]  /*5380*/  STL [R1+0x70], R18 ;  /* 0x0000701201007387 */ /* 0x000fe80000100800 */
[----:B------:R-:W-:Y:S04]  /*5390*/  STL [R1+0x194], R16 ;  /* 0x0001941001007387 */ /* 0x000fe80000100800 */
[----:B------:R2:W-:Y:S04]  /*53a0*/  STL [R1+0xfc], R14 ;  /* 0x0000fc0e01007387 */ /* 0x0005e80000100800 */
[----:B------:R3:W-:Y:S01]  /*53b0*/  STL [R1+0x1d8], R12 ;  /* 0x0001d80c01007387 */ /* 0x0007e20000100800 */
[----:B------:R-:W-:-:S03]  /*53c0*/  LEA.HI.X.SX32 R9, R9, UR9, 0x1, P3 ;  /* 0x0000000909097c11 */ /* 0x000fc600098f0eff */
[----:B------:R4:W-:Y:S01]  /*53d0*/  STL [R1+0x188], R10 ;  /* 0x0001880a01007387 */ /* 0x0009e20000100800 */
[----:B--2---:R-:W-:Y:S02]  /*53e0*/  LEA R14, P4, R17, UR8, 0x1 ;  /* 0x00000008110e7c11 */ /* 0x004fe4000f8808ff */
[----:B---3--:R-:W-:Y:S02]  /*53f0*/  LEA.HI.X.SX32 R12, R7, UR9, 0x1, P6 ;  /* 0x00000009070c7c11 */ /* 0x008fe4000b0f0eff */
[----:B------:R-:W-:Y:S02]  /*5400*/  LEA.HI.X.SX32 R7, R6, UR9, 0x1, P5 ;  /* 0x0000000906077c11 */ /* 0x000fe4000a8f0eff */
[----:B----4-:R-:W-:Y:S01]  /*5410*/  LEA R10, P6, R19, UR8, 0x1 ;  /* 0x00000008130a7c11 */ /* 0x010fe2000f8c08ff */
[----:B------:R-:W-:Y:S01]  /*5420*/  STL [R1+0x19c], R14 ;  /* 0x00019c0e01007387 */ /* 0x000fe20000100800 */
[----:B------:R-:W-:-:S03]  /*5430*/  LEA.HI.X.SX32 R6, R11, UR9, 0x1, P2 ;  /* 0x000000090b067c11 */ /* 0x000fc600090f0eff */
[----:B------:R-:W-:Y:S01]  /*5440*/  STL [R1+0x74], R12 ;  /* 0x0000740c01007387 */ /* 0x000fe20000100800 */
[----:B0-----:R-:W-:-:S03]  /*5450*/  SHF.R.U32.HI R5, RZ, 0x7, R5 ;  /* 0x00000007ff057819 */ /* 0x001fc60000011605 */
[----:B------:R-:W-:Y:S04]  /*5460*/  STL [R1+0x1dc], R10 ;  /* 0x0001dc0a01007387 */ /* 0x000fe80000100800 */
[----:B------:R0:W-:Y:S04]  /*5470*/  STL [R1+0x104], R7 ;  /* 0x0001040701007387 */ /* 0x0001e80000100800 */
[----:B------:R2:W-:Y:S01]  /*5480*/  STL [R1+0x190], R9 ;  /* 0x0001900901007387 */ /* 0x0005e20000100800 */
[----:B------:R-:W-:-:S03]  /*5490*/  SGXT.U32 R5, R5, 0x2 ;  /* 0x000000020505781a */ /* 0x000fc60000000000 */
[----:B------:R3:W-:Y:S01]  /*54a0*/  STL [R1+0x78], R6 ;  /* 0x0000780601007387 */ /* 0x0007e20000100800 */
[----:B0-----:R-:W-:Y:S02]  /*54b0*/  LEA.HI.X.SX32 R7, R13, UR9, 0x1, P1 ;  /* 0x000000090d077c11 */ /* 0x001fe400088f0eff */
[----:B--2---:R-:W-:-:S03]  /*54c0*/  LEA.HI.X.SX32 R9, R15, UR9, 0x1, P0 ;  /* 0x000000090f097c11 */ /* 0x004fc600080f0eff */
[----:B------:R0:W-:Y:S01]  /*54d0*/  STL [R1+0x10c], R7 ;  /* 0x00010c0701007387 */ /* 0x0001e20000100800 */
[----:B---3--:R-:W-:-:S03]  /*54e0*/  LEA.HI.X.SX32 R6, R17, UR9, 0x1, P4 ;  /* 0x0000000911067c11 */ /* 0x008fc6000a0f0eff */
[----:B------:R-:W-:Y:S04]  /*54f0*/  STL [R1+0x198], R9 ;  /* 0x0001980901007387 */ /* 0x000fe80000100800 */
[----:B------:R2:W-:Y:S01]  /*5500*/  STL [R1+0x110], R6 ;  /* 0x0001100601007387 */ /* 0x0005e20000100800 */
[----:B0-----:R-:W-:Y:S02]  /*5510*/  LEA.HI.X.SX32 R7, R19, UR9, 0x1, P6 ;  /* 0x0000000913077c11 */ /* 0x001fe4000b0f0eff */
[----:B------:R-:W-:-:S03]  /*5520*/  LOP3.LUT R10, R5, 0x70, RZ, 0xfc, !PT ;  /* 0x00000070050a7812 */ /* 0x000fc600078efcff */
[----:B------:R0:W-:Y:S01]  /*5530*/  STL [R1+0x1a0], R7 ;  /* 0x0001a00701007387 */ /* 0x0001e20000100800 */
[C---:B--2---:R-:W-:Y:S02]  /*5540*/  LOP3.LUT R6, R5.reuse, 0x7c, RZ, 0xfc, !PT ;  /* 0x0000007c05067812 */ /* 0x044fe400078efcff */
[----:B------:R-:W-:-:S03]  /*5550*/  LOP3.LUT R9, R5, 0x74, RZ, 0xfc, !PT ;  /* 0x0000007405097812 */ /* 0x000fc600078efcff */
[-C--:B-1----:R-:W-:Y:S01]  /*5560*/  IMAD R6, R6, R70.reuse, RZ ;  /* 0x0000004606067224 */ /* 0x082fe200078e02ff */
[C---:B0-----:R-:W-:Y:S02]  /*5570*/  LOP3.LUT R7, R5.reuse, 0x78, RZ, 0xfc, !PT ;  /* 0x0000007805077812 */ /* 0x041fe400078efcff */
[----:B------:R-:W-:Y:S02]  /*5580*/  LOP3.LUT R11, R5, 0x6c, RZ, 0xfc, !PT ;  /* 0x0000006c050b7812 */ /* 0x000fe400078efcff */
[----:B------:R0:W-:Y:S01]  /*5590*/  STL [R1+0x210], R6 ;  /* 0x0002100601007387 */ /* 0x0001e20000100800 */
[-C--:B------:R-:W-:Y:S02]  /*55a0*/  IMAD R88, R7, R70.reuse, RZ ;  /* 0x0000004607587224 */ /* 0x080fe400078e02ff */
[-C--:B------:R-:W-:Y:S01]  /*55b0*/  IMAD R7, R9, R70.reuse, RZ ;  /* 0x0000004609077224 */ /* 0x080fe200078e02ff */
[----:B------:R-:W-:Y:S01]  /*55c0*/  LOP3.LUT R14, R5, 0x60, RZ, 0xfc, !PT ;  /* 0x00000060050e7812 */ /* 0x000fe200078efcff */
[-C--:B------:R-:W-:Y:S01]  /*55d0*/  IMAD R9, R11, R70.reuse, RZ ;  /* 0x000000460b097224 */ /* 0x080fe200078e02ff */
[----:B------:R-:W-:Y:S01]  /*55e0*/  STL [R1+0x20c], R88 ;  /* 0x00020c5801007387 */ /* 0x000fe20000100800 */
[----:B0-----:R-:W-:-:S03]  /*55f0*/  IMAD R6, R10, R70, RZ ;  /* 0x000000460a067224 */ /* 0x001fc600078e02ff */
[----:B------:R0:W-:Y:S01]  /*5600*/  STL [R1+0x208], R7 ;  /* 0x0002080701007387 */ /* 0x0001e20000100800 */
[C---:B------:R-:W-:Y:S02]  /*5610*/  LOP3.LUT R12, R5.reuse, 0x68, RZ, 0xfc, !PT ;  /* 0x00000068050c7812 */ /* 0x040fe400078efcff */
[C---:B------:R-:W-:Y:S01]  /*5620*/  LOP3.LUT R13, R5.reuse, 0x64, RZ, 0xfc, !PT ;  /* 0x00000064050d7812 */ /* 0x040fe200078efcff */
[----:B------:R-:W-:Y:S01]  /*5630*/  STL [R1+0x204], R6 ;  /* 0x0002040601007387 */ /* 0x000fe20000100800 */
[C---:B------:R-:W-:Y:S02]  /*5640*/  LOP3.LUT R15, R5.reuse, 0x5c, RZ, 0xfc, !PT ;  /* 0x0000005c050f7812 */ /* 0x040fe400078efcff */
[C---:B------:R-:W-:Y:S01]  /*5650*/  LOP3.LUT R16, R5.reuse, 0x58, RZ, 0xfc, !PT ;  /* 0x0000005805107812 */ /* 0x040fe200078efcff */
[----:B------:R1:W-:Y:S01]  /*5660*/  STL [R1+0x200], R9 ;  /* 0x0002000901007387 */ /* 0x0003e20000100800 */
[C---:B------:R-:W-:Y:S02]  /*5670*/  LOP3.LUT R17, R5.reuse, 0x54, RZ, 0xfc, !PT ;  /* 0x0000005405117812 */ /* 0x040fe400078efcff */
[----:B------:R-:W-:-:S02]  /*5680*/  LOP3.LUT R18, R5, 0x50, RZ, 0xfc, !PT ;  /* 0x0000005005127812 */ /* 0x000fc400078efcff */
[----:B------:R-:W-:Y:S01]  /*5690*/  LOP3.LUT R20, R5, 0x48, RZ, 0xfc, !PT ;  /* 0x0000004805147812 */ /* 0x000fe200078efcff */
[-C--:B0-----:R-:W-:Y:S02]  /*56a0*/  IMAD R7, R12, R70.reuse, RZ ;  /* 0x000000460c077224 */ /* 0x081fe400078e02ff */
[-C--:B-1----:R-:W-:Y:S02]  /*56b0*/  IMAD R9, R14, R70.reuse, RZ ;  /* 0x000000460e097224 */ /* 0x082fe400078e02ff */
[-C--:B------:R-:W-:Y:S02]  /*56c0*/  IMAD R6, R13, R70.reuse, RZ ;  /* 0x000000460d067224 */ /* 0x080fe400078e02ff */
[-C--:B------:R-:W-:Y:S01]  /*56d0*/  IMAD R7, R15, R70.reuse, RZ ;  /* 0x000000460f077224 */ /* 0x080fe200078e02ff */
[----:B------:R0:W-:Y:S01]  /*56e0*/  STL [R1+0x1fc], R9 ;  /* 0x0001fc0901007387 */ /* 0x0001e20000100800 */
[-C--:B------:R-:W-:Y:S01]  /*56f0*/  IMAD R6, R16, R70.reuse, RZ ;  /* 0x0000004610067224 */ /* 0x080fe200078e02ff */
[C---:B------:R-:W-:Y:S01]  /*5700*/  LOP3.LUT R19, R5.reuse, 0x4c, RZ, 0xfc, !PT ;  /* 0x0000004c05137812 */ /* 0x040fe200078efcff */
[----:B------:R-:W-:Y:S01]  /*5710*/  IMAD R7, R18, R70, RZ ;  /* 0x0000004612077224 */ /* 0x000fe200078e02ff */
[----:B------:R-:W-:-:S02]  /*5720*/  LOP3.LUT R22, R5, 0x44, RZ, 0xfc, !PT ;  /* 0x0000004405167812 */ /* 0x000fc400078efcff */
[----:B------:R-:W-:Y:S02]  /*5730*/  SHF.R.S32.HI R21, RZ, 0x1f, R75 ;  /* 0x0000001fff157819 */ /* 0x000fe4000001144b */
[----:B------:R-:W-:Y:S01]  /*5740*/  LOP3.LUT R23, R5, 0x40, RZ, 0xfc, !PT ;  /* 0x0000004005177812 */ /* 0x000fe200078efcff */
[-C--:B0-----:R-:W-:Y:S01]  /*5750*/  IMAD R9, R17, R70.reuse, RZ ;  /* 0x0000004611097224 */ /* 0x081fe200078e02ff */
[C---:B------:R-:W-:Y:S01]  /*5760*/  LOP3.LUT R68, R5.reuse, 0x3c, RZ, 0xfc, !PT ;  /* 0x0000003c05447812 */ /* 0x040fe200078efcff */
[----:B------:R-:W-:Y:S01]  /*5770*/  IMAD R9, R20, R70, RZ ;  /* 0x0000004614097224 */ /* 0x000fe200078e02ff */
[C---:B------:R-:W-:Y:S01]  /*5780*/  LOP3.LUT R69, R5.reuse, 0x38, RZ, 0xfc, !PT ;  /* 0x0000003805457812 */ /* 0x040fe200078efcff */
[----:B------:R0:W-:Y:S01]  /*5790*/  STL [R1+0x1f8], R6 ;  /* 0x0001f80601007387 */ /* 0x0001e20000100800 */
[C---:B------:R-:W-:Y:S02]  /*57a0*/  LOP3.LUT R71, R5.reuse, 0x34, RZ, 0xfc, !PT ;  /* 0x0000003405477812 */ /* 0x040fe400078efcff */
[C---:B------:R-:W-:Y:S01]  /*57b0*/  LOP3.LUT R72, R5.reuse, 0x30, RZ, 0xfc, !PT ;  /* 0x0000003005487812 */ /* 0x040fe200078efcff */
[----:B------:R1:W-:Y:S01]  /*57c0*/  STL [R1+0x1f4], R7 ;  /* 0x0001f40701007387 */ /* 0x0003e20000100800 */
[----:B------:R-:W-:-:S02]  /*57d0*/  LOP3.LUT R74, R5, 0x28, RZ, 0xfc, !PT ;  /* 0x00000028054a7812 */ /* 0x000fc400078efcff */
[----:B------:R-:W-:Y:S01]  /*57e0*/  LOP3.LUT R81, R5, 0xc, RZ, 0xfc, !PT ;  /* 0x0000000c05517812 */ /* 0x000fe200078efcff */
[----:B------:R2:W-:Y:S01]  /*57f0*/  STL [R1+0x1f0], R9 ;  /* 0x0001f00901007387 */ /* 0x0005e20000100800 */
[----:B------:R-:W-:Y:S01]  /*5800*/  LEA.HI R21, R21, R75, RZ, 0x7 ;  /* 0x0000004b15157211 */ /* 0x000fe200078f38ff */
[-C--:B0-----:R-:W-:Y:S02]  /*5810*/  IMAD R6, R19, R70.reuse, RZ ;  /* 0x0000004613067224 */ /* 0x081fe400078e02ff */
[-C--:B------:R-:W-:Y:S02]  /*5820*/  IMAD R6, R23, R70.reuse, RZ ;  /* 0x0000004617067224 */ /* 0x080fe400078e02ff */
[-C--:B-1----:R-:W-:Y:S02]  /*5830*/  IMAD R7, R22, R70.reuse, RZ ;  /* 0x0000004616077224 */ /* 0x082fe400078e02ff */
[-C--:B------:R-:W-:Y:S02]  /*5840*/  IMAD R7, R69, R70.reuse, RZ ;  /* 0x0000004645077224 */ /* 0x080fe400078e02ff */
[----:B--2---:R-:W-:-:S02]  /*5850*/  IMAD R9, R68, R70, RZ ;  /* 0x0000004644097224 */ /* 0x004fc400078e02ff */
[-C--:B------:R-:W-:Y:S02]  /*5860*/  IMAD R6, R71, R70.reuse, RZ ;  /* 0x0000004647067224 */ /* 0x080fe400078e02ff */
[-C--:B------:R-:W-:Y:S02]  /*5870*/  IMAD R9, R72, R70.reuse, RZ ;  /* 0x0000004648097224 */ /* 0x080fe400078e02ff */
[-C--:B------:R-:W-:Y:S02]  /*5880*/  IMAD R6, R74, R70.reuse, RZ ;  /* 0x000000464a067224 */ /* 0x080fe400078e02ff */
[----:B------:R-:W-:Y:S01]  /*5890*/  IMAD R10, R81, R70, RZ ;  /* 0x00000046510a7224 */ /* 0x000fe200078e02ff */
[----:B------:R-:W-:Y:S01]  /*58a0*/  SHF.R.S32.HI R10, RZ, 0x7, R21 ;  /* 0x00000007ff0a7819 */ /* 0x000fe20000011415 */
[----:B------:R-:W-:Y:S04]  /*58b0*/  STL [R1+0x1ec], R7 ;  /* 0x0001ec0701007387 */ /* 0x000fe80000100800 */
[----:B------:R0:W-:Y:S04]  /*58c0*/  STL [R1+0x1e8], R9 ;  /* 0x0001e80901007387 */ /* 0x0001e80000100800 */
[----:B------:R1:W-:Y:S04]  /*58d0*/  STL [R1+0x1e4], R6 ;  /* 0x0001e40601007387 */ /* 0x0003e80000100800 */
[----:B------:R2:W-:Y:S01]  /*58e0*/  STL [R1+0x24], R10 ;  /* 0x0000240a01007387 */ /* 0x0005e20000100800 */
[----:B------:R-:W-:-:S02]  /*58f0*/  LOP3.LUT R75, R5, 0x24, RZ, 0xfc, !PT ;  /* 0x00000024054b7812 */ /* 0x000fc400078efcff */
[C---:B------:R-:W-:Y:S02]  /*5900*/  LOP3.LUT R78, R5.reuse, 0x18, RZ, 0xfc, !PT ;  /* 0x00000018054e7812 */ /* 0x040fe400078efcff */
[----:B------:R-:W-:Y:S01]  /*5910*/  LOP3.LUT R77, R5, 0x1c, RZ, 0xfc, !PT ;  /* 0x0000001c054d7812 */ /* 0x000fe200078efcff */
[-C--:B0-----:R-:W-:Y:S01]  /*5920*/  IMAD R9, R75, R70.reuse, RZ ;  /* 0x000000464b097224 */ /* 0x081fe200078e02ff */
[C---:B------:R-:W-:Y:S01]  /*5930*/  LOP3.LUT R80, R5.reuse, 0x10, RZ, 0xfc, !PT ;  /* 0x0000001005507812 */ /* 0x040fe200078efcff */
[-C--:B------:R-:W-:Y:S01]  /*5940*/  IMAD R9, R78, R70.reuse, RZ ;  /* 0x000000464e097224 */ /* 0x080fe200078e02ff */
[C---:B------:R-:W-:Y:S01]  /*5950*/  LOP3.LUT R73, R5.reuse, 0x2c, RZ, 0xfc, !PT ;  /* 0x0000002c05497812 */ /* 0x040fe200078efcff */
[----:B------:R-:W-:Y:S01]  /*5960*/  IMAD R9, R84, R85, RZ ;  /* 0x0000005554097224 */ /* 0x000fe200078e02ff */
[C---:B------:R-:W-:Y:S02]  /*5970*/  LOP3.LUT R82, R5.reuse, 0x8, RZ, 0xfc, !PT ;  /* 0x0000000805527812 */ /* 0x040fe400078efcff */
[----:B------:R-:W-:Y:S01]  /*5980*/  LOP3.LUT R76, R5, 0x20, RZ, 0xfc, !PT ;  /* 0x00000020054c7812 */ /* 0x000fe200078efcff */
[-C--:B-1----:R-:W-:Y:S01]  /*5990*/  IMAD R6, R77, R70.reuse, RZ ;  /* 0x000000464d067224 */ /* 0x082fe200078e02ff */
[C---:B------:R-:W-:Y:S01]  /*59a0*/  LOP3.LUT R79, R5.reuse, 0x14, RZ, 0xfc, !PT ;  /* 0x00000014054f7812 */ /* 0x040fe200078efcff */
[-C--:B------:R-:W-:Y:S01]  /*59b0*/  IMAD R6, R80, R70.reuse, RZ ;  /* 0x0000004650067224 */ /* 0x080fe200078e02ff */
[----:B------:R-:W-:Y:S01]  /*59c0*/  LOP3.LUT R83, R5, 0x4, RZ, 0xfc, !PT ;  /* 0x0000000405537812 */ /* 0x000fe200078efcff */
[----:B------:R-:W-:-:S02]  /*59d0*/  IMAD R7, R73, R70, RZ ;  /* 0x0000004649077224 */ /* 0x000fc400078e02ff */
[-C--:B------:R-:W-:Y:S01]  /*59e0*/  IMAD R6, R82, R70.reuse, RZ ;  /* 0x0000004652067224 */ /* 0x080fe200078e02ff */
[----:B------:R-:W-:Y:S01]  /*59f0*/  SHF.R.S32.HI R6, RZ, 0x1f, R9 ;  /* 0x0000001fff067819 */ /* 0x000fe20000011409 */
[-C--:B------:R-:W-:Y:S02]  /*5a00*/  IMAD R7, R76, R70.reuse, RZ ;  /* 0x000000464c077224 */ /* 0x080fe400078e02ff */
[-C--:B------:R-:W-:Y:S02]  /*5a10*/  IMAD R7, R79, R70.reuse, RZ ;  /* 0x000000464f077224 */ /* 0x080fe400078e02ff */
[-C--:B------:R-:W-:Y:S01]  /*5a20*/  IMAD R7, R5, R70.reuse, RZ ;  /* 0x0000004605077224 */ /* 0x080fe200078e02ff */
[----:B------:R-:W-:Y:S01]  /*5a30*/  CS2R R24, SRZ ;  /* 0x0000000000187805 */ /* 0x000fe2000001ff00 */
[----:B------:R-:W-:Y:S01]  /*5a40*/  IMAD R5, R83, R70, RZ ;  /* 0x0000004653057224 */ /* 0x000fe200078e02ff */
[----:B------:R-:W-:Y:S01]  /*5a50*/  CS2R R26, SRZ ;  /* 0x00000000001a7805 */ /* 0x000fe2000001ff00 */
[----:B------:R-:W-:Y:S01]  /*5a60*/  IMAD.SHL.U32 R7, R85, 0x80, RZ ;  /* 0x0000008055077824 */ /* 0x000fe200078e00ff */
[----:B------:R-:W-:-:S02]  /*5a70*/  CS2R R28, SRZ ;  /* 0x00000000001c7805 */ /* 0x000fc4000001ff00 */
[----:B------:R-:W-:Y:S02]  /*5a80*/  CS2R R30, SRZ ;  /* 0x00000000001e7805 */ /* 0x000fe4000001ff00 */
[----:B------:R-:W-:Y:S02]  /*5a90*/  CS2R R32, SRZ ;  /* 0x0000000000207805 */ /* 0x000fe4000001ff00 */
[----:B------:R-:W-:Y:S02]  /*5aa0*/  CS2R R34, SRZ ;  /* 0x0000000000227805 */ /* 0x000fe4000001ff00 */
[----:B------:R-:W-:Y:S02]  /*5ab0*/  CS2R R36, SRZ ;  /* 0x0000000000247805 */ /* 0x000fe4000001ff00 */
[----:B------:R-:W-:Y:S02]  /*5ac0*/  CS2R R38, SRZ ;  /* 0x0000000000267805 */ /* 0x000fe4000001ff00 */
        /* <DEDUP_REMOVED lines=14> */
[C---:B------:R-:W-:Y:S01]  /*5bb0*/  SHF.L.U64.HI R6, R9.reuse, 0x1, R6 ;  /* 0x0000000109067819 */ /* 0x040fe20000010206 */
[----:B------:R-:W-:Y:S01]  /*5bc0*/  IMAD.SHL.U32 R5, R9, 0x2, RZ ;  /* 0x0000000209057824 */ /* 0x000fe200078e00ff */
        /* <DEDUP_REMOVED lines=9> */
[----:B------:R-:W-:Y:S01]  /*5c60*/  CS2R R86, SRZ ;  /* 0x0000000000567805 */ /* 0x000fe2000001ff00 */
[----:B------:R-:W-:Y:S01]  /*5c70*/  UIADD3 UR14, UR6, 0x10000, URZ ;  /* 0x00010000060e7890 */ /* 0x000fe2000fffe03f */
[----:B--2---:R-:W-:-:S11]  /*5c80*/  ULDC UR7, c[0x0][0x230] ;  /* 0x00008c0000077ab9 */ /* 0x004fd60000000800 */
.L_x_1:
[----:B------:R-:W0:Y:S01]  /*5c90*/  S2R R9, SR_TID.X ;  /* 0x0000000000097919 */ /* 0x000e220000002100 */
[----:B------:R-:W1:Y:S01]  /*5ca0*/  LDC R10, c[0x0][0x238] ;  /* 0x00008e00ff0a7b82 */ /* 0x000e620000000800 */
[----:B------:R-:W-:Y:S01]  /*5cb0*/  PRMT R103, RZ, 0x7610, R103 ;  /* 0x00007610ff677816 */ /* 0x000fe20000000067 */
[----:B------:R-:W2:Y:S01]  /*5cc0*/  S2R R14, SR_TID.X ;  /* 0x00000000000e7919 */ /* 0x000ea20000002100 */
[----:B------:R-:W3:Y:S05]  /*5cd0*/  S2R R106, SR_TID.X ;  /* 0x00000000006a7919 */ /* 0x000eea0000002100 */
[----:B------:R-:W4:Y:S01]  /*5ce0*/  LDC R18, c[0x0][0x238] ;  /* 0x00008e00ff127b82 */ /* 0x000f220000000800 */
[----:B------:R-:W5:Y:S01]  /*5cf0*/  S2R R97, SR_TID.X ;  /* 0x0000000000617919 */ /* 0x000f620000002100 */
[----:B------:R-:W-:Y:S06]  /*5d00*/  STL [R1+0x42c], R119 ;  /* 0x00042c7701007387 */ /* 0x000fec0000100800 */
[----:B------:R-:W5:Y:S08]  /*5d10*/  LDC R15, c[0x0][0x238] ;  /* 0x00008e00ff0f7b82 */ /* 0x000f700000000800 */
[----:B------:R-:W5:Y:S01]  /*5d20*/  LDC R96, c[0x0][0x238] ;  /* 0x00008e00ff607b82 */ /* 0x000f620000000800 */
[----:B0-----:R-:W-:-:S07]  /*5d30*/  SHF.R.U32.HI R9, RZ, 0x7, R9 ;  /* 0x00000007ff097819 */ /* 0x001fce0000011609 */
[----:B------:R-:W0:Y:S01]  /*5d40*/  LDC R107, c[0x0][0x238] ;  /* 0x00008e00ff6b7b82 */ /* 0x000e220000000800 */
[----:B--2---:R-:W-:Y:S02]  /*5d50*/  SHF.R.U32.HI R16, RZ, 0x7, R14 ;  /* 0x00000007ff107819 */ /* 0x004fe4000001160e */
[----:B------:R-:W-:Y:S02]  /*5d60*/  SGXT.U32 R9, R9, 0x2 ;  /* 0x000000020909781a */ /* 0x000fe40000000000 */
[----:B------:R-:W-:Y:S02]  /*5d70*/  SGXT.U32 R16, R16, 0x2 ;  /* 0x000000021010781a */ /* 0x000fe40000000000 */
[----:B---3--:R-:W-:Y:S01]  /*5d80*/  SHF.R.U32.HI R98, RZ, 0x7, R106 ;  /* 0x00000007ff627819 */ /* 0x008fe2000001166a */
[----:B-1----:R-:W-:Y:S01]  /*5d90*/  IMAD R9, R9, R10, RZ ;  /* 0x0000000a09097224 */ /* 0x002fe200078e02ff */
[----:B------:R-:W-:Y:S02]  /*5da0*/  LOP3.LUT R16, R16, 0x4, RZ, 0xfc, !PT ;  /* 0x0000000410107812 */ /* 0x000fe400078efcff */
[----:B------:R-:W-:Y:S01]  /*5db0*/  SHF.R.U32.HI R13, RZ, 0x7, R14 ;  /* 0x00000007ff0d7819 */ /* 0x000fe2000001160e */
[----:B------:R-:W-:Y:S01]  /*5dc0*/  IMAD.WIDE R10, R9, 0x2, R94 ;  /* 0x00000002090a7825 */ /* 0x000fe200078e025e */
[----:B------:R-:W-:-:S02]  /*5dd0*/  SGXT.U32 R98, R98, 0x2 ;  /* 0x000000026262781a */ /* 0x000fc40000000000 */
[----:B------:R-:W-:Y:S01]  /*5de0*/  SGXT.U32 R13, R13, 0x2 ;  /* 0x000000020d0d781a */ /* 0x000fe20000000000 */
[----:B----4-:R-:W-:Y:S01]  /*5df0*/  IMAD R16, R16, R18, RZ ;  /* 0x0000001210107224 */ /* 0x010fe200078e02ff */
[C---:B------:R-:W-:Y:S02]  /*5e00*/  LOP3.LUT R9, R98.reuse, 0x8, RZ, 0xfc, !PT ;  /* 0x0000000862097812 */ /* 0x040fe400078efcff */
[----:B-----5:R-:W-:Y:S02]  /*5e10*/  SHF.R.U32.HI R18, RZ, 0x7, R97 ;  /* 0x00000007ff127819 */ /* 0x020fe40000011661 */
[----:B------:R-:W-:Y:S02]  /*5e20*/  LOP3.LUT R12, R98, 0x4, RZ, 0xfc, !PT ;  /* 0x00000004620c7812 */ /* 0x000fe400078efcff */
[----:B------:R-:W-:Y:S02]  /*5e30*/  LOP3.LUT R13, R13, 0x8, RZ, 0xfc, !PT ;  /* 0x000000080d0d7812 */ /* 0x000fe400078efcff */
[----:B------:R-:W-:-:S02]  /*5e40*/  ISETP.GE.AND P6, PT, R9, UR7, PT ;  /* 0x0000000709007c0c */ /* 0x000fc4000bfc6270 */
[----:B------:R-:W-:Y:S02]  /*5e50*/  SGXT.U32 R18, R18, 0x2 ;  /* 0x000000021212781a */ /* 0x000fe40000000000 */
[----:B------:R-:W-:Y:S01]  /*5e60*/  ISETP.GE.AND P2, PT, R12, UR7, PT ;  /* 0x000000070c007c0c */ /* 0x000fe2000bf46270 */
[----:B------:R-:W-:Y:S01]  /*5e70*/  IMAD R13, R13, R15, RZ ;  /* 0x0000000f0d0d7224 */ /* 0x000fe200078e02ff */
[----:B------:R-:W-:Y:S02]  /*5e80*/  LOP3.LUT R12, R98, 0x14, RZ, 0xfc, !PT ;  /* 0x00000014620c7812 */ /* 0x000fe400078efcff */
[----:B------:R-:W-:Y:S02]  /*5e90*/  LOP3.LUT R18, R18, 0x10, RZ, 0xfc, !PT ;  /* 0x0000001012127812 */ /* 0x000fe400078efcff */
[----:B------:R-:W-:Y:S02]  /*5ea0*/  ISETP.GE.AND P0, PT, R98, UR7, PT ;  /* 0x0000000762007c0c */ /* 0x000fe4000bf06270 */
[----:B------:R-:W-:Y:S01]  /*5eb0*/  ISETP.GE.AND P5, PT, R12, UR7, PT ;  /* 0x000000070c007c0c */ /* 0x000fe2000bfa6270 */
[----:B------:R-:W-:Y:S01]  /*5ec0*/  IMAD.WIDE R12, R13, 0x2, R94 ;  /* 0x000000020d0c7825 */ /* 0x000fe200078e025e */
[----:B------:R-:W-:-:S03]  /*5ed0*/  PRMT R101, RZ, 0x7610, R101 ;  /* 0x00007610ff657816 */ /* 0x000fc60000000065 */
[----:B------:R-:W-:Y:S01]  /*5ee0*/  IMAD R18, R18, R96, RZ ;  /* 0x0000006012127224 */ /* 0x000fe200078e02ff */
[--C-:B------:R-:W-:Y:S01]  /*5ef0*/  SHF.R.U32.HI R15, RZ, 0x7, R97.reuse ;  /* 0x00000007ff0f7819 */ /* 0x100fe20000011661 */
[----:B------:R-:W1:Y:S01]  /*5f00*/  LDC R96, c[0x0][0x238] ;  /* 0x00008e00ff607b82 */ /* 0x000e620000000800 */
[----:B------:R2:W3:Y:S01]  /*5f10*/  @!P6 LDG.E.U16 R101, desc[UR12][R12.64] ;  /* 0x0000000c0c65e981 */ /* 0x0004e2000c1e1500 */
[----:B------:R-:W-:-:S03]  /*5f20*/  SHF.R.U32.HI R97, RZ, 0x7, R97 ;  /* 0x00000007ff617819 */ /* 0x000fc60000011661 */
[----:B------:R4:W5:Y:S01]  /*5f30*/  @!P0 LDG.E.U16 R103, desc[UR12][R10.64] ;  /* 0x0000000c0a678981 */ /* 0x000962000c1e1500 */
[----:B------:R-:W-:Y:S02]  /*5f40*/  SGXT.U32 R97, R97, 0x2 ;  /* 0x000000026161781a */ /* 0x000fe40000000000 */
[----:B------:R-:W-:Y:S02]  /*5f50*/  PRMT R110, RZ, 0x7610, R110 ;  /* 0x00007610ff6e7816 */ /* 0x000fe4000000006e */
[----:B------:R-:W-:Y:S01]  /*5f60*/  PRMT R109, RZ, 0x7610, R109 ;  /* 0x00007610ff6d7816 */ /* 0x000fe2000000006d */
[----:B--2---:R-:W-:Y:S01]  /*5f70*/  IMAD.WIDE R12, R18, 0x2, R94 ;  /* 0x00000002120c7825 */ /* 0x004fe200078e025e */
[C---:B------:R-:W-:Y:S01]  /*5f80*/  LOP3.LUT R14, R98.reuse, 0x18, RZ, 0xfc, !PT ;  /* 0x00000018620e7812 */ /* 0x040fe200078efcff */
[----:B------:R-:W2:Y:S01]  /*5f90*/  S2R R18, SR_TID.X ;  /* 0x0000000000127919 */ /* 0x000ea20000002100 */
[----:B------:R-:W-:Y:S02]  /*5fa0*/  LOP3.LUT R97, R97, 0xc, RZ, 0xfc, !PT ;  /* 0x0000000c61617812 */ /* 0x000fe400078efcff */
[----:B----4-:R-:W-:-:S02]  /*5fb0*/  LOP3.LUT R10, R98, 0xc, RZ, 0xfc, !PT ;  /* 0x0000000c620a7812 */ /* 0x010fc400078efcff */
[----:B------:R-:W-:Y:S02]  /*5fc0*/  LOP3.LUT R11, R98, 0x10, RZ, 0xfc, !PT ;  /* 0x00000010620b7812 */ /* 0x000fe400078efcff */
[----:B------:R-:W-:Y:S02]  /*5fd0*/  ISETP.GE.AND P1, PT, R10, UR7, PT ;  /* 0x000000070a007c0c */ /* 0x000fe4000bf26270 */
[----:B------:R-:W-:Y:S01]  /*5fe0*/  ISETP.GE.AND P0, PT, R11, UR7, PT ;  /* 0x000000070b007c0c */ /* 0x000fe2000bf06270 */
[----:B------:R-:W-:Y:S01]  /*5ff0*/  IMAD.WIDE R10, R16, 0x2, R94 ;  /* 0x00000002100a7825 */ /* 0x000fe200078e025e */
[----:B------:R-:W-:Y:S01]  /*6000*/  SGXT.U32 R15, R15, 0x2 ;  /* 0x000000020f0f781a */ /* 0x000fe20000000000 */
[----:B------:R-:W4:Y:S01]  /*6010*/  LDC R16, c[0x0][0x238] ;  /* 0x00008e00ff107b82 */ /* 0x000f220000000800 */
[----:B------:R-:W-:Y:S01]  /*6020*/  LOP3.LUT R9, R98, 0x1c, RZ, 0xfc, !PT ;  /* 0x0000001c62097812 */ /* 0x000fe200078efcff */
[----:B0-----:R-:W-:Y:S01]  /*6030*/  IMAD R97, R97, R107, RZ ;  /* 0x0000006b61617224 */ /* 0x001fe200078e02ff */
[----:B------:R0:W3:Y:S01]  /*6040*/  @!P2 LDG.E.U16 R110, desc[UR12][R10.64] ;  /* 0x0000000c0a6ea981 */ /* 0x0000e2000c1e1500 */
[----:B------:R-:W-:-:S02]  /*6050*/  ISETP.GE.AND P4, PT, R14, UR7, PT ;  /* 0x000000070e007c0c */ /* 0x000fc4000bf86270 */
[----:B--2---:R-:W-:Y:S01]  /*6060*/  SHF.R.U32.HI R18, RZ, 0x7, R18 ;  /* 0x00000007ff127819 */ /* 0x004fe20000011612 */
[----:B0-----:R-:W-:Y:S01]  /*6070*/  IMAD.WIDE R10, R97, 0x2, R94 ;  /* 0x00000002610a7825 */ /* 0x001fe200078e025e */
[----:B------:R-:W0:Y:S01]  /*6080*/  LDC R107, c[0x0][0x238] ;  /* 0x00008e00ff6b7b82 */ /* 0x000e220000000800 */
[----:B------:R-:W2:Y:S01]  /*6090*/  S2R R97, SR_TID.X ;  /* 0x0000000000617919 */ /* 0x000ea20000002100 */
[----:B------:R-:W-:Y:S02]  /*60a0*/  SGXT.U32 R18, R18, 0x2 ;  /* 0x000000021212781a */ /* 0x000fe40000000000 */
[----:B------:R-:W-:Y:S01]  /*60b0*/  LOP3.LUT R15, R15, 0x14, RZ, 0xfc, !PT ;  /* 0x000000140f0f7812 */ /* 0x000fe200078efcff */
[----:B------:R4:W3:Y:S01]  /*60c0*/  @!P1 LDG.E.U16 R109, desc[UR12][R10.64] ;  /* 0x0000000c0a6d9981 */ /* 0x0008e2000c1e1500 */
[----:B------:R-:W-:Y:S02]  /*60d0*/  LOP3.LUT R18, R18, 0x18, RZ, 0xfc, !PT ;  /* 0x0000001812127812 */ /* 0x000fe400078efcff */
[----:B------:R-:W-:-:S03]  /*60e0*/  LOP3.LUT R14, R98, 0x20, RZ, 0xfc, !PT ;  /* 0x00000020620e7812 */ /* 0x000fc600078efcff */
[----:B-1----:R-:W-:Y:S01]  /*60f0*/  IMAD R18, R18, R96, RZ ;  /* 0x0000006012127224 */ /* 0x002fe200078e02ff */
[----:B------:R-:W-:Y:S01]  /*6100*/  ISETP.GE.AND P3, PT, R9, UR7, PT ;  /* 0x0000000709007c0c */ /* 0x000fe2000bf66270 */
[----:B----4-:R-:W-:Y:S01]  /*6110*/  IMAD R15, R15, R16, RZ ;  /* 0x000000100f0f7224 */ /* 0x010fe200078e02ff */
[----:B------:R-:W-:Y:S01]  /*6120*/  ISETP.GE.AND P2, PT, R14, UR7, PT ;  /* 0x000000070e007c0c */ /* 0x000fe2000bf46270 */
[----:B------:R-:W-:Y:S01]  /*6130*/  IMAD.WIDE R10, R18, 0x2, R94 ;  /* 0x00000002120a7825 */ /* 0x000fe200078e025e */
[----:B------:R-:W-:Y:S01]  /*6140*/  PRMT R99, RZ, 0x7610, R99 ;  /* 0x00007610ff637816 */ /* 0x000fe20000000063 */
[----:B------:R-:W1:Y:S01]  /*6150*/  LDC R96, c[0x0][0x238] ;  /* 0x00008e00ff607b82 */ /* 0x000e620000000800 */
[----:B------:R-:W-:Y:S02]  /*6160*/  LOP3.LUT R9, R98, 0x24, RZ, 0xfc, !PT ;  /* 0x0000002462097812 */ /* 0x000fe400078efcff */
[----:B--2---:R-:W-:Y:S01]  /*6170*/  SHF.R.U32.HI R18, RZ, 0x7, R97 ;  /* 0x00000007ff127819 */ /* 0x004fe20000011661 */
[----:B------:R-:W-:Y:S01]  /*6180*/  IMAD.WIDE R14, R15, 0x2, R94 ;  /* 0x000000020f0e7825 */ /* 0x000fe200078e025e */
[----:B------:R-:W-:Y:S01]  /*6190*/  SHF.R.U32.HI R97, RZ, 0x7, R97 ;  /* 0x00000007ff617819 */ /* 0x000fe20000011661 */
[----:B------:R2:W4:Y:S03]  /*61a0*/  @!P0 LDG.E.U16 R99, desc[UR12][R12.64] ;  /* 0x0000000c0c638981 */ /* 0x000526000c1e1500 */
[----:B------:R-:W-:-:S04]  /*61b0*/  SGXT.U32 R97, R97, 0x2 ;  /* 0x000000026161781a */ /* 0x000fc80000000000 */
[----:B------:R-:W-:-:S05]  /*61c0*/  LOP3.LUT R97, R97, 0x1c, RZ, 0xfc, !PT ;  /* 0x0000001c61617812 */ /* 0x000fca00078efcff */
[----:B0-----:R-:W-:Y:S02]  /*61d0*/  IMAD R97, R97, R107, RZ ;  /* 0x0000006b61617224 */ /* 0x001fe400078e02ff */
[----:B------:R-:W5:Y:S01]  /*61e0*/  LDL R107, [R1+0x1e4] ;  /* 0x0001e400016b7983 */ /* 0x000f620000100800 */
[----:B------:R-:W-:Y:S02]  /*61f0*/  PRMT R111, RZ, 0x7610, R111 ;  /* 0x00007610ff6f7816 */ /* 0x000fe4000000006f */
[----:B------:R-:W-:Y:S02]  /*6200*/  ISETP.GE.AND P1, PT, R9, UR7, PT ;  /* 0x0000000709007c0c */ /* 0x000fe4000bf26270 */
[----:B------:R-:W-:Y:S01]  /*6210*/  LOP3.LUT R9, R98, 0x2c, RZ, 0xfc, !PT ;  /* 0x0000002c62097812 */ /* 0x000fe200078efcff */
[----:B--2---:R-:W-:Y:S01]  /*6220*/  IMAD.WIDE R12, R97, 0x2, R94 ;  /* 0x00000002610c7825 */ /* 0x004fe200078e025e */
[----:B------:R0:W2:Y:S01]  /*6230*/  @!P5 LDG.E.U16 R111, desc[UR12][R14.64] ;  /* 0x0000000c0e6fd981 */ /* 0x0000a2000c1e1500 */
[----:B------:R-:W-:Y:S01]  /*6240*/  PRMT R108, RZ, 0x7610, R108 ;  /* 0x00007610ff6c7816 */ /* 0x000fe2000000006c */
[----:B------:R-:W0:Y:S01]  /*6250*/  LDC R97, c[0x0][0x238] ;  /* 0x00008e00ff617b82 */ /* 0x000e220000000800 */
[----:B------:R-:W-:-:S02]  /*6260*/  ISETP.GE.AND P5, PT, R9, UR7, PT ;  /* 0x0000000709007c0c */ /* 0x000fc4000bfa6270 */
[----:B------:R-:W-:Y:S02]  /*6270*/  LOP3.LUT R9, R98, 0x34, RZ, 0xfc, !PT ;  /* 0x0000003462097812 */ /* 0x000fe400078efcff */
[----:B------:R-:W2:Y:S02]  /*6280*/  @!P3 LDG.E.U16 R108, desc[UR12][R12.64] ;  /* 0x0000000c0c6cb981 */ /* 0x000ea4000c1e1500 */
[----:B------:R-:W-:Y:S02]  /*6290*/  ISETP.GE.AND P3, PT, R9, UR7, PT ;  /* 0x0000000709007c0c */ /* 0x000fe4000bf66270 */
[----:B------:R-:W3:Y:S01]  /*62a0*/  LDL R9, [R1+0x1e8] ;  /* 0x0001e80001097983 */ /* 0x000ee20000100800 */
[----:B------:R-:W-:-:S04]  /*62b0*/  SGXT.U32 R18, R18, 0x2 ;  /* 0x000000021212781a */ /* 0x000fc80000000000 */
[----:B------:R-:W-:-:S05]  /*62c0*/  LOP3.LUT R18, R18, 0x20, RZ, 0xfc, !PT ;  /* 0x0000002012127812 */ /* 0x000fca00078efcff */
[----:B-1----:R-:W-:-:S04]  /*62d0*/  IMAD R18, R18, R96, RZ ;  /* 0x0000006012127224 */ /* 0x002fc800078e02ff */
[----:B0-----:R-:W-:Y:S02]  /*62e0*/  IMAD.WIDE R14, R18, 0x2, R94 ;  /* 0x00000002120e7825 */ /* 0x001fe400078e025e */
[----:B------:R-:W0:Y:S01]  /*62f0*/  S2R R18, SR_TID.X ;  /* 0x0000000000127919 */ /* 0x000e220000002100 */
[----:B------:R-:W-:-:S06]  /*6300*/  PRMT R93, RZ, 0x7610, R93 ;  /* 0x00007610ff5d7816 */ /* 0x000fcc000000005d */
[----:B------:R1:W2:Y:S01]  /*6310*/  @!P4 LDG.E.U16 R93, desc[UR12][R10.64] ;  /* 0x0000000c0a5dc981 */ /* 0x0002a2000c1e1500 */
[----:B0-----:R-:W-:-:S04]  /*6320*/  SHF.R.U32.HI R96, RZ, 0x7, R18 ;  /* 0x00000007ff607819 */ /* 0x001fc80000011612 */
[----:B------:R-:W-:-:S04]  /*6330*/  SGXT.U32 R96, R96, 0x2 ;  /* 0x000000026060781a */ /* 0x000fc80000000000 */
[----:B------:R-:W-:-:S05]  /*6340*/  LOP3.LUT R96, R96, 0x24, RZ, 0xfc, !PT ;  /* 0x0000002460607812 */ /* 0x000fca00078efcff */
[----:B------:R-:W-:Y:S02]  /*6350*/  IMAD R96, R96, R97, RZ ;  /* 0x0000006160607224 */ /* 0x000fe400078e02ff */
[----:B------:R-:W0:Y:S02]  /*6360*/  LDC R97, c[0x0][0x238] ;  /* 0x00008e00ff617b82 */ /* 0x000e240000000800 */
[----:B-1----:R-:W-:Y:S01]  /*6370*/  IMAD.WIDE R10, R96, 0x2, R94 ;  /* 0x00000002600a7825 */ /* 0x002fe200078e025e */
[----:B------:R-:W-:-:S04]  /*6380*/  SHF.R.U32.HI R96, RZ, 0x7, R18 ;  /* 0x00000007ff607819 */ /* 0x000fc80000011612 */
[----:B------:R-:W-:-:S04]  /*6390*/  SGXT.U32 R96, R96, 0x2 ;  /* 0x000000026060781a */ /* 0x000fc80000000000 */
[----:B------:R-:W-:Y:S02]  /*63a0*/  LOP3.LUT R96, R96, 0x2c, RZ, 0xfc, !PT ;  /* 0x0000002c60607812 */ /* 0x000fe400078efcff */
[----:B------:R-:W-:-:S06]  /*63b0*/  PRMT R91, RZ, 0x7610, R91 ;  /* 0x00007610ff5b7816 */ /* 0x000fcc000000005b */
[----:B------:R1:W2:Y:S01]  /*63c0*/  @!P2 LDG.E.U16 R91, desc[UR12][R14.64] ;  /* 0x0000000c0e5ba981 */ /* 0x0002a2000c1e1500 */
[----:B0-----:R-:W-:Y:S02]  /*63d0*/  IMAD R96, R96, R97, RZ ;  /* 0x0000006160607224 */ /* 0x001fe400078e02ff */
[----:B------:R-:W0:Y:S02]  /*63e0*/  LDC R97, c[0x0][0x238] ;  /* 0x00008e00ff617b82 */ /* 0x000e240000000800 */
[--C-:B-1----:R-:W-:Y:S02]  /*63f0*/  IMAD.WIDE R14, R96, 0x2, R94.reuse ;  /* 0x00000002600e7825 */ /* 0x102fe400078e025e */
[----:B------:R-:W1:Y:S02]  /*6400*/  S2R R96, SR_TID.X ;  /* 0x0000000000607919 */ /* 0x000e640000002100 */
[----:B-----5:R-:W-:Y:S02]  /*6410*/  IMAD.WIDE R12, R107, 0x2, R94 ;  /* 0x000000026b0c7825 */ /* 0x020fe400078e025e */
[----:B------:R-:W5:Y:S01]  /*6420*/  LDL R107, [R1+0x1ec] ;  /* 0x0001ec00016b7983 */ /* 0x000f620000100800 */
[----:B------:R-:W-:-:S02]  /*6430*/  LOP3.LUT R16, R98, 0x28, RZ, 0xfc, !PT ;  /* 0x0000002862107812 */ /* 0x000fc400078efcff */
[----:B-1----:R-:W-:Y:S02]  /*6440*/  SHF.R.U32.HI R96, RZ, 0x7, R96 ;  /* 0x00000007ff607819 */ /* 0x002fe40000011660 */
[----:B------:R-:W-:Y:S02]  /*6450*/  ISETP.GE.AND P0, PT, R16, UR7, PT ;  /* 0x0000000710007c0c */ /* 0x000fe4000bf06270 */
[----:B------:R-:W-:-:S04]  /*6460*/  SGXT.U32 R96, R96, 0x2 ;  /* 0x000000026060781a */ /* 0x000fc80000000000 */
[----:B------:R-:W-:Y:S02]  /*6470*/  LOP3.LUT R96, R96, 0x34, RZ, 0xfc, !PT ;  /* 0x0000003460607812 */ /* 0x000fe400078efcff */
[----:B------:R-:W-:-:S03]  /*6480*/  PRMT R90, RZ, 0x7610, R90 ;  /* 0x00007610ff5a7816 */ /* 0x000fc6000000005a */
[----:B0-----:R-:W-:Y:S02]  /*6490*/  IMAD R96, R96, R97, RZ ;  /* 0x0000006160607224 */ /* 0x001fe400078e02ff */
[----:B------:R-:W0:Y:S01]  /*64a0*/  LDC R97, c[0x0][0x238] ;  /* 0x00008e00ff617b82 */ /* 0x000e220000000800 */
[----:B------:R1:W2:Y:S02]  /*64b0*/  @!P0 LDG.E.U16 R90, desc[UR12][R12.64] ;  /* 0x0000000c0c5a8981 */ /* 0x0002a4000c1e1500 */
[----:B-1----:R-:W-:Y:S02]  /*64c0*/  IMAD.WIDE R12, R96, 0x2, R94 ;  /* 0x00000002600c7825 */ /* 0x002fe400078e025e */
[----:B------:R-:W1:Y:S01]  /*64d0*/  S2R R96, SR_TID.X ;  /* 0x0000000000607919 */ /* 0x000e620000002100 */
[----:B------:R-:W-:-:S04]  /*64e0*/  LOP3.LUT R16, R98, 0x30, RZ, 0xfc, !PT ;  /* 0x0000003062107812 */ /* 0x000fc800078efcff */
[----:B------:R-:W-:Y:S02]  /*64f0*/  ISETP.GE.AND P4, PT, R16, UR7, PT ;  /* 0x0000000710007c0c */ /* 0x000fe4000bf86270 */
[----:B------:R-:W-:-:S06]  /*6500*/  PRMT R16, RZ, 0x7610, R16 ;  /* 0x00007610ff107816 */ /* 0x000fcc0000000010 */
[----:B------:R4:W2:Y:S01]  /*6510*/  @!P5 LDG.E.U16 R16, desc[UR12][R14.64] ;  /* 0x0000000c0e10d981 */ /* 0x0008a2000c1e1500 */
[----:B-1----:R-:W-:-:S04]  /*6520*/  SHF.R.U32.HI R96, RZ, 0x7, R96 ;  /* 0x00000007ff607819 */ /* 0x002fc80000011660 */
[----:B------:R-:W-:-:S04]  /*6530*/  SGXT.U32 R96, R96, 0x2 ;  /* 0x000000026060781a */ /* 0x000fc80000000000 */
[----:B------:R-:W-:Y:S02]  /*6540*/  LOP3.LUT R96, R96, 0x3c, RZ, 0xfc, !PT ;  /* 0x0000003c60607812 */ /* 0x000fe400078efcff */
[----:B----4-:R-:W-:-:S03]  /*6550*/  PRMT R15, RZ, 0x7610, R15 ;  /* 0x00007610ff0f7816 */ /* 0x010fc6000000000f */
[----:B0-----:R-:W-:-:S03]  /*6560*/  IMAD R96, R96, R97, RZ ;  /* 0x0000006160607224 */ /* 0x001fc600078e02ff */
[----:B------:R0:W4:Y:S01]  /*6570*/  @!P3 LDG.E.U16 R15, desc[UR12][R12.64] ;  /* 0x0000000c0c0fb981 */ /* 0x000122000c1e1500 */
[----:B------:R-:W-:Y:S02]  /*6580*/  PRMT R17, RZ, 0x7610, R17 ;  /* 0x00007610ff117816 */ /* 0x000fe40000000011 */
[----:B------:R-:W-:-:S04]  /*6590*/  PRMT R21, RZ, 0x7610, R21 ;  /* 0x00007610ff157816 */ /* 0x000fc80000000015 */
[----:B------:R3:W4:Y:S01]  /*65a0*/  @!P1 LDG.E.U16 R17, desc[UR12][R10.64] ;  /* 0x0000000c0a119981 */ /* 0x000722000c1e1500 */
[--C-:B0-----:R-:W-:Y:S02]  /*65b0*/  IMAD.WIDE R12, R96, 0x2, R94.reuse ;  /* 0x00000002600c7825 */ /* 0x101fe400078e025e */
[----:B------:R-:W0:Y:S02]  /*65c0*/  S2R R96, SR_TID.X ;  /* 0x0000000000607919 */ /* 0x000e240000002100 */
[----:B---3--:R-:W-:-:S05]  /*65d0*/  IMAD.WIDE R10, R9, 0x2, R94 ;  /* 0x00000002090a7825 */ /* 0x008fca00078e025e */
[----:B------:R-:W3:Y:S01]  /*65e0*/  @!P4 LDG.E.U16 R21, desc[UR12][R10.64] ;  /* 0x0000000c0a15c981 */ /* 0x000ee2000c1e1500 */
[----:B------:R-:W-:-:S04]  /*65f0*/  LOP3.LUT R18, R98, 0x38, RZ, 0xfc, !PT ;  /* 0x0000003862127812 */ /* 0x000fc800078efcff */
[----:B------:R-:W-:Y:S02]  /*6600*/  ISETP.GE.AND P2, PT, R18, UR7, PT ;  /* 0x0000000712007c0c */ /* 0x000fe4000bf46270 */
[----:B------:R-:W-:Y:S02]  /*6610*/  PRMT R89, RZ, 0x7610, R89 ;  /* 0x00007610ff597816 */ /* 0x000fe40000000059 */
[----:B0-----:R-:W-:-:S04]  /*6620*/  SHF.R.U32.HI R97, RZ, 0x7, R96 ;  /* 0x00000007ff617819 */ /* 0x001fc80000011660 */
[----:B------:R-:W-:-:S04]  /*6630*/  SGXT.U32 R97, R97, 0x2 ;  /* 0x000000026161781a */ /* 0x000fc80000000000 */
[----:B------:R-:W-:Y:S02]  /*6640*/  LOP3.LUT R97, R97, 0x40, RZ, 0xfc, !PT ;  /* 0x0000004061617812 */ /* 0x000fe400078efcff */
[C---:B------:R-:W-:Y:S02]  /*6650*/  LOP3.LUT R9, R98.reuse, 0x3c, RZ, 0xfc, !PT ;  /* 0x0000003c62097812 */ /* 0x040fe400078efcff */
[----:B------:R-:W-:Y:S02]  /*6660*/  LOP3.LUT R14, R98, 0x40, RZ, 0xfc, !PT ;  /* 0x00000040620e7812 */ /* 0x000fe400078efcff */
[----:B------:R-:W-:Y:S02]  /*6670*/  SHF.R.U32.HI R96, RZ, 0x7, R96 ;  /* 0x00000007ff607819 */ /* 0x000fe40000011660 */
[----:B------:R-:W-:Y:S02]  /*6680*/  ISETP.GE.AND P0, PT, R9, UR7, PT ;  /* 0x0000000709007c0c */ /* 0x000fe4000bf06270 */
[----:B------:R-:W-:-:S02]  /*6690*/  ISETP.GE.AND P1, PT, R14, UR7, PT ;  /* 0x000000070e007c0c */ /* 0x000fc4000bf26270 */
[----:B------:R-:W-:Y:S02]  /*66a0*/  SGXT.U32 R96, R96, 0x2 ;  /* 0x000000026060781a */ /* 0x000fe40000000000 */
[----:B------:R-:W-:Y:S02]  /*66b0*/  LOP3.LUT R9, R98, 0x44, RZ, 0xfc, !PT ;  /* 0x0000004462097812 */ /* 0x000fe400078efcff */
[----:B------:R-:W-:Y:S02]  /*66c0*/  LOP3.LUT R96, R96, 0x44, RZ, 0xfc, !PT ;  /* 0x0000004460607812 */ /* 0x000fe400078efcff */
[----:B------:R-:W-:Y:S02]  /*66d0*/  PRMT R14, RZ, 0x7610, R14 ;  /* 0x00007610ff0e7816 */ /* 0x000fe4000000000e */
[----:B------:R-:W-:-:S04]  /*66e0*/  PRMT R20, RZ, 0x7610, R20 ;  /* 0x00007610ff147816 */ /* 0x000fc80000000014 */
[----:B------:R0:W4:Y:S02]  /*66f0*/  @!P0 LDG.E.U16 R14, desc[UR12][R12.64] ;  /* 0x0000000c0c0e8981 */ /* 0x000124000c1e1500 */
[----:B0-----:R-:W-:Y:S01]  /*6700*/  PRMT R13, RZ, 0x7610, R13 ;  /* 0x00007610ff0d7816 */ /* 0x001fe2000000000d */
[----:B-----5:R-:W-:Y:S02]  /*6710*/  IMAD.WIDE R10, R107, 0x2, R94 ;  /* 0x000000026b0a7825 */ /* 0x020fe400078e025e */
[----:B------:R-:W0:Y:S03]  /*6720*/  LDC R107, c[0x0][0x238] ;  /* 0x00008e00ff6b7b82 */ /* 0x000e260000000800 */
[----:B------:R1:W5:Y:S01]  /*6730*/  @!P2 LDG.E.U16 R89, desc[UR12][R10.64] ;  /* 0x0000000c0a59a981 */ /* 0x000362000c1e1500 */
[----:B0-----:R-:W-:Y:S01]  /*6740*/  IMAD R97, R97, R107, RZ ;  /* 0x0000006b61617224 */ /* 0x001fe200078e02ff */
[----:B------:R-:W-:-:S02]  /*6750*/  ISETP.GE.AND P2, PT, R9, UR7, PT ;  /* 0x0000000709007c0c */ /* 0x000fc4000bf46270 */
[----:B------:R-:W2:Y:S01]  /*6760*/  LDL R107, [R1+0x1f4] ;  /* 0x0001f400016b7983 */ /* 0x000ea20000100800 */
[----:B-1----:R-:W-:Y:S02]  /*6770*/  IMAD.WIDE R10, R97, 0x2, R94 ;  /* 0x00000002610a7825 */ /* 0x002fe400078e025e */
[----:B------:R-:W0:Y:S03]  /*6780*/  LDC R97, c[0x0][0x238] ;  /* 0x00008e00ff617b82 */ /* 0x000e260000000800 */
[----:B------:R1:W4:Y:S01]  /*6790*/  @!P1 LDG.E.U16 R20, desc[UR12][R10.64] ;  /* 0x0000000c0a149981 */ /* 0x000322000c1e1500 */
[----:B0-----:R-:W-:-:S04]  /*67a0*/  IMAD R96, R96, R97, RZ ;  /* 0x0000006160607224 */ /* 0x001fc800078e02ff */
[----:B------:R-:W0:Y:S01]  /*67b0*/  LDC R97, c[0x0][0x238] ;  /* 0x00008e00ff617b82 */ /* 0x000e220000000800 */
[----:B-1----:R-:W-:-:S05]  /*67c0*/  IMAD.WIDE R10, R96, 0x2, R94 ;  /* 0x00000002600a7825 */ /* 0x002fca00078e025e */
[----:B------:R1:W4:Y:S04]  /*67d0*/  @!P2 LDG.E.U16 R13, desc[UR12][R10.64] ;  /* 0x0000000c0a0da981 */ /* 0x000328000c1e1500 */
[----:B------:R-:W1:Y:S01]  /*67e0*/  LDL R11, [R1+0x1f0] ;  /* 0x0001f000010b7983 */ /* 0x000e620000100800 */
[----:B------:R-:W3:Y:S01]  /*67f0*/  S2R R96, SR_TID.X ;  /* 0x0000000000607919 */ /* 0x000ee20000002100 */
[----:B------:R-:W-:-:S04]  /*6800*/  LOP3.LUT R9, R98, 0x48, RZ, 0xfc, !PT ;  /* 0x0000004862097812 */ /* 0x000fc800078efcff */
[----:B------:R-:W-:Y:S02]  /*6810*/  ISETP.GE.AND P0, PT, R9, UR7, PT ;  /* 0x0000000709007c0c */ /* 0x000fe4000bf06270 */
[----:B------:R-:W-:Y:S02]  /*6820*/  PRMT R88, RZ, 0x7610, R88 ;  /* 0x00007610ff587816 */ /* 0x000fe40000000058 */
[----:B---3--:R-:W-:-:S04]  /*6830*/  SHF.R.U32.HI R96, RZ, 0x7, R96 ;  /* 0x00000007ff607819 */ /* 0x008fc80000011660 */
[----:B------:R-:W-:-:S04]  /*6840*/  SGXT.U32 R96, R96, 0x2 ;  /* 0x000000026060781a */ /* 0x000fc80000000000 */
[----:B------:R-:W-:-:S05]  /*6850*/  LOP3.LUT R96, R96, 0x4c, RZ, 0xfc, !PT ;  /* 0x0000004c60607812 */ /* 0x000fca00078efcff */
[----:B0-----:R-:W-:Y:S02]  /*6860*/  IMAD R96, R96, R97, RZ ;  /* 0x0000006160607224 */ /* 0x001fe400078e02ff */
[----:B------:R-:W0:Y:S01]  /*6870*/  LDC R97, c[0x0][0x238] ;  /* 0x00008e00ff617b82 */ /* 0x000e220000000800 */
[----:B------:R-:W-:-:S04]  /*6880*/  LOP3.LUT R9, R98, 0x4c, RZ, 0xfc, !PT ;  /* 0x0000004c62097812 */ /* 0x000fc800078efcff */
[----:B------:R-:W-:Y:S02]  /*6890*/  ISETP.GE.AND P1, PT, R9, UR7, PT ;  /* 0x0000000709007c0c */ /* 0x000fe4000bf26270 */
[----:B------:R-:W-:Y:S02]  /*68a0*/  LOP3.LUT R9, R98, 0x50, RZ, 0xfc, !PT ;  /* 0x0000005062097812 */ /* 0x000fe400078efcff */
[----:B------:R-:W-:Y:S02]  /*68b0*/  PRMT R113, RZ, 0x7610, R113 ;  /* 0x00007610ff717816 */ /* 0x000fe40000000071 */
[----:B------:R-:W-:Y:S02]  /*68c0*/  PRMT R19, RZ, 0x7610, R19 ;  /* 0x00007610ff137816 */ /* 0x000fe40000000013 */
[----:B------:R-:W-:Y:S01]  /*68d0*/  PRMT R112, RZ, 0x7610, R112 ;  /* 0x00007610ff707816 */ /* 0x000fe20000000070 */
[----:B-1----:R-:W-:-:S05]  /*68e0*/  IMAD.WIDE R10, R11, 0x2, R94 ;  /* 0x000000020b0a7825 */ /* 0x002fca00078e025e */
[----:B------:R1:W3:Y:S02]  /*68f0*/  @!P0 LDG.E.U16 R88, desc[UR12][R10.64] ;  /* 0x0000000c0a588981 */ /* 0x0002e4000c1e1500 */
[--C-:B-1----:R-:W-:Y:S02]  /*6900*/  IMAD.WIDE R10, R96, 0x2, R94.reuse ;  /* 0x00000002600a7825 */ /* 0x102fe400078e025e */
[----:B------:R-:W1:Y:S01]  /*6910*/  S2R R96, SR_TID.X ;  /* 0x0000000000607919 */ /* 0x000e620000002100 */
[----:B------:R-:W-:Y:S02]  /*6920*/  ISETP.GE.AND P0, PT, R9, UR7, PT ;  /* 0x0000000709007c0c */ /* 0x000fe4000bf06270 */
[----:B------:R-:W-:Y:S01]  /*6930*/  LOP3.LUT R9, R98, 0x54, RZ, 0xfc, !PT ;  /* 0x0000005462097812 */ /* 0x000fe200078efcff */
[----:B------:R2:W3:Y:S03]  /*6940*/  @!P1 LDG.E.U16 R113, desc[UR12][R10.64] ;  /* 0x0000000c0a719981 */ /* 0x0004e6000c1e1500 */
[----:B------:R-:W-:Y:S01]  /*6950*/  ISETP.GE.AND P1, PT, R9, UR7, PT ;  /* 0x0000000709007c0c */ /* 0x000fe2000bf26270 */
[----:B--2---:R-:W-:-:S02]  /*6960*/  IMAD.WIDE R10, R107, 0x2, R94 ;  /* 0x000000026b0a7825 */ /* 0x004fc400078e025e */
[----:B------:R-:W2:Y:S04]  /*6970*/  LDL R107, [R1+0x1fc] ;  /* 0x0001fc00016b7983 */ /* 0x000ea80000100800 */
[----:B------:R5:W3:Y:S01]  /*6980*/  @!P0 LDG.E.U16 R19, desc[UR12][R10.64] ;  /* 0x0000000c0a138981 */ /* 0x000ae2000c1e1500 */
[----:B-1----:R-:W-:-:S04]  /*6990*/  SHF.R.U32.HI R96, RZ, 0x7, R96 ;  /* 0x00000007ff607819 */ /* 0x002fc80000011660 */
[----:B------:R-:W-:-:S04]  /*69a0*/  SGXT.U32 R96, R96, 0x2 ;  /* 0x000000026060781a */ /* 0x000fc80000000000 */
[----:B------:R-:W-:-:S05]  /*69b0*/  LOP3.LUT R96, R96, 0x54, RZ, 0xfc, !PT ;  /* 0x0000005460607812 */ /* 0x000fca00078efcff */
[----:B0-----:R-:W-:Y:S02]  /*69c0*/  IMAD R96, R96, R97, RZ ;  /* 0x0000006160607224 */ /* 0x001fe400078e02ff */
[----:B------:R-:W0:Y:S02]  /*69d0*/  LDC R97, c[0x0][0x238] ;  /* 0x00008e00ff617b82 */ /* 0x000e240000000800 */
[----:B-----5:R-:W-:-:S05]  /*69e0*/  IMAD.WIDE R10, R96, 0x2, R94 ;  /* 0x00000002600a7825 */ /* 0x020fca00078e025e */
[----:B------:R1:W5:Y:S04]  /*69f0*/  @!P1 LDG.E.U16 R112, desc[UR12][R10.64] ;  /* 0x0000000c0a709981 */ /* 0x000368000c1e1500 */
[----:B------:R-:W1:Y:S01]  /*6a00*/  LDL R11, [R1+0x1f8] ;  /* 0x0001f800010b7983 */ /* 0x000e620000100800 */
[----:B------:R-:W4:Y:S01]  /*6a10*/  S2R R96, SR_TID.X ;  /* 0x0000000000607919 */ /* 0x000f220000002100 */
[----:B------:R-:W-:-:S04]  /*6a20*/  LOP3.LUT R9, R98, 0x58, RZ, 0xfc, !PT ;  /* 0x0000005862097812 */ /* 0x000fc800078efcff */
[----:B------:R-:W-:Y:S02]  /*6a30*/  ISETP.GE.AND P0, PT, R9, UR7, PT ;  /* 0x0000000709007c0c */ /* 0x000fe4000bf06270 */
[----:B------:R-:W-:Y:S02]  /*6a40*/  PRMT R23, RZ, 0x7610, R23 ;  /* 0x00007610ff177816 */ /* 0x000fe40000000017 */
[----:B----4-:R-:W-:-:S04]  /*6a50*/  SHF.R.U32.HI R96, RZ, 0x7, R96 ;  /* 0x00000007ff607819 */ /* 0x010fc80000011660 */
        /* <DEDUP_REMOVED lines=11> */
[----:B------:R1:W4:Y:S02]  /*6b10*/  @!P0 LDG.E.U16 R23, desc[UR12][R10.64] ;  /* 0x0000000c0a178981 */ /* 0x000324000c1e1500 */
[--C-:B-1----:R-:W-:Y:S02]  /*6b20*/  IMAD.WIDE R10, R96, 0x2, R94.reuse ;  /* 0x00000002600a7825 */ /* 0x102fe400078e025e */
[----:B------:R-:W1:Y:S01]  /*6b30*/  S2R R96, SR_TID.X ;  /* 0x0000000000607919 */ /* 0x000e620000002100 */
[----:B------:R-:W-:Y:S02]  /*6b40*/  ISETP.GE.AND P0, PT, R9, UR7, PT ;  /* 0x0000000709007c0c */ /* 0x000fe4000bf06270 */
[----:B------:R-:W-:Y:S01]  /*6b50*/  LOP3.LUT R9, R98, 0x68, RZ, 0xfc, !PT ;  /* 0x0000006862097812 */ /* 0x000fe200078efcff */
[----:B------:R2:W5:Y:S03]  /*6b60*/  @!P1 LDG.E.U16 R12, desc[UR12][R10.64] ;  /* 0x0000000c0a0c9981 */ /* 0x000566000c1e1500 */
[----:B------:R-:W-:Y:S01]  /*6b70*/  ISETP.GE.AND P1, PT, R9, UR7, PT ;  /* 0x0000000709007c0c */ /* 0x000fe2000bf26270 */
[----:B--2---:R-:W-:Y:S01]  /*6b80*/  IMAD.WIDE R10, R107, 0x2, R94 ;  /* 0x000000026b0a7825 */ /* 0x004fe200078e025e */
[----:B-1----:R-:W-:-:S05]  /*6b90*/  SHF.R.U32.HI R96, RZ, 0x7, R96 ;  /* 0x00000007ff607819 */ /* 0x002fca0000011660 */
[----:B------:R1:W2:Y:S01]  /*6ba0*/  @!P0 LDG.E.U16 R18, desc[UR12][R10.64] ;  /* 0x0000000c0a128981 */ /* 0x0002a2000c1e1500 */
[----:B------:R-:W-:-:S03]  /*6bb0*/  SGXT.U32 R96, R96, 0x2 ;  /* 0x000000026060781a */ /* 0x000fc60000000000 */
[----:B------:R-:W3:Y:S01]  /*6bc0*/  LDL R107, [R1+0x208] ;  /* 0x00020800016b7983 */ /* 0x000ee20000100800 */
[----:B------:R-:W-:-:S05]  /*6bd0*/  LOP3.LUT R96, R96, 0x68, RZ, 0xfc, !PT ;  /* 0x0000006860607812 */ /* 0x000fca00078efcff */
[----:B0-----:R-:W-:Y:S02]  /*6be0*/  IMAD R96, R96, R97, RZ ;  /* 0x0000006160607224 */ /* 0x001fe400078e02ff */
[----:B------:R-:W0:Y:S02]  /*6bf0*/  LDC R97, c[0x0][0x238] ;  /* 0x00008e00ff617b82 */ /* 0x000e240000000800 */
[----:B-1----:R-:W-:-:S05]  /*6c00*/  IMAD.WIDE R10, R96, 0x2, R94 ;  /* 0x00000002600a7825 */ /* 0x002fca00078e025e */
[----:B------:R1:W5:Y:S04]  /*6c10*/  @!P1 LDG.E.U16 R22, desc[UR12][R10.64] ;  /* 0x0000000c0a169981 */ /* 0x000368000c1e1500 */
[----:B------:R-:W4:Y:S01]  /*6c20*/  LDL R10, [R1+0x204] ;  /* 0x00020400010a7983 */ /* 0x000f220000100800 */
[----:B------:R-:W0:Y:S01]  /*6c30*/  S2R R96, SR_TID.X ;  /* 0x0000000000607919 */ /* 0x000e220000002100 */
[----:B------:R-:W-:-:S04]  /*6c40*/  LOP3.LUT R9, R98, 0x64, RZ, 0xfc, !PT ;  /* 0x0000006462097812 */ /* 0x000fc800078efcff */
[----:B------:R-:W-:Y:S02]  /*6c50*/  ISETP.GE.AND P0, PT, R9, UR7, PT ;  /* 0x0000000709007c0c */ /* 0x000fe4000bf06270 */
[----:B------:R-:W-:Y:S02]  /*6c60*/  LOP3.LUT R9, R98, 0x70, RZ, 0xfc, !PT ;  /* 0x0000007062097812 */ /* 0x000fe400078efcff */
[----:B-1----:R-:W-:Y:S02]  /*6c70*/  PRMT R11, RZ, 0x7610, R11 ;  /* 0x00007610ff0b7816 */ /* 0x002fe4000000000b */
[----:B------:R-:W-:Y:S02]  /*6c80*/  ISETP.GE.AND P1, PT, R9, UR7, PT ;  /* 0x0000000709007c0c */ /* 0x000fe4000bf26270 */
[----:B0-----:R-:W-:-:S04]  /*6c90*/  SHF.R.U32.HI R96, RZ, 0x7, R96 ;  /* 0x00000007ff607819 */ /* 0x001fc80000011660 */
[----:B------:R-:W-:-:S04]  /*6ca0*/  SGXT.U32 R96, R96, 0x2 ;  /* 0x000000026060781a */ /* 0x000fc80000000000 */
[----:B------:R-:W-:-:S05]  /*6cb0*/  LOP3.LUT R96, R96, 0x64, RZ, 0xfc, !PT ;  /* 0x0000006460607812 */ /* 0x000fca00078efcff */
[----:B------:R-:W-:-:S04]  /*6cc0*/  IMAD R96, R96, R97, RZ ;  /* 0x0000006160607224 */ /* 0x000fc800078e02ff */
[----:B------:R-:W-:Y:S01]  /*6cd0*/  IMAD.WIDE R96, R96, 0x2, R94 ;  /* 0x0000000260607825 */ /* 0x000fe200078e025e */
[----:B------:R-:W-:-:S04]  /*6ce0*/  PRMT R9, RZ, 0x7610, R9 ;  /* 0x00007610ff097816 */ /* 0x000fc80000000009 */
[----:B------:R4:W5:Y:S02]  /*6cf0*/  @!P0 LDG.E.U16 R11, desc[UR12][R96.64] ;  /* 0x0000000c600b8981 */ /* 0x000964000c1e1500 */
[----:B----4-:R-:W-:-:S05]  /*6d00*/  IMAD.WIDE R96, R10, 0x2, R94 ;  /* 0x000000020a607825 */ /* 0x010fca00078e025e */
[----:B------:R0:W4:Y:S04]  /*6d10*/  @!P1 LDG.E.U16 R9, desc[UR12][R96.64] ;  /* 0x0000000c60099981 */ /* 0x000128000c1e1500 */
[----:B------:R-:W0:Y:S01]  /*6d20*/  LDL R97, [R1+0x200] ;  /* 0x0002000001617983 */ /* 0x000e220000100800 */
[----:B------:R-:W-:-:S04]  /*6d30*/  LOP3.LUT R10, R98, 0x6c, RZ, 0xfc, !PT ;  /* 0x0000006c620a7812 */ /* 0x000fc800078efcff */
[----:B------:R-:W-:Y:S02]  /*6d40*/  ISETP.GE.AND P0, PT, R10, UR7, PT ;  /* 0x000000070a007c0c */ /* 0x000fe4000bf06270 */
[----:B------:R-:W-:-:S04]  /*6d50*/  LOP3.LUT R10, R98, 0x74, RZ, 0xfc, !PT ;  /* 0x00000074620a7812 */ /* 0x000fc800078efcff */
[----:B------:R-:W-:Y:S02]  /*6d60*/  ISETP.GE.AND P1, PT, R10, UR7, PT ;  /* 0x000000070a007c0c */ /* 0x000fe4000bf26270 */
[----:B------:R-:W-:Y:S02]  /*6d70*/  PRMT R10, RZ, 0x7610, R10 ;  /* 0x00007610ff0a7816 */ /* 0x000fe4000000000a */
[----:B------:R-:W-:Y:S01]  /*6d80*/  PRMT R92, RZ, 0x7610, R92 ;  /* 0x00007610ff5c7816 */ /* 0x000fe2000000005c */
[----:B0-----:R-:W-:-:S05]  /*6d90*/  IMAD.WIDE R96, R97, 0x2, R94 ;  /* 0x0000000261607825 */ /* 0x001fca00078e025e */
[----:B------:R3:W4:Y:S02]  /*6da0*/  @!P0 LDG.E.U16 R10, desc[UR12][R96.64] ;  /* 0x0000000c600a8981 */ /* 0x000724000c1e1500 */
[----:B---3--:R-:W-:Y:S01]  /*6db0*/  IMAD.WIDE R96, R107, 0x2, R94 ;  /* 0x000000026b607825 */ /* 0x008fe200078e025e */
[----:B------:R-:W-:Y:S01]  /*6dc0*/  PRMT R100, RZ, 0x7610, R100 ;  /* 0x00007610ff647816 */ /* 0x000fe20000000064 */
[----:B------:R-:W3:Y:S04]  /*6dd0*/  LDL R107, [R1+0x3c] ;  /* 0x00003c00016b7983 */ /* 0x000ee80000100800 */
[----:B------:R0:W4:Y:S04]  /*6de0*/  @!P1 LDG.E.U16 R92, desc[UR12][R96.64] ;  /* 0x0000000c605c9981 */ /* 0x000128000c1e1500 */
[----:B------:R-:W2:Y:S01]  /*6df0*/  LDL R97, [R1+0x20c] ;  /* 0x00020c0001617983 */ /* 0x000ea20000100800 */
[----:B0-----:R-:W-:-:S02]  /*6e00*/  LOP3.LUT R96, R98, 0x78, RZ, 0xfc, !PT ;  /* 0x0000007862607812 */ /* 0x001fc400078efcff */
[----:B------:R-:W-:Y:S02]  /*6e10*/  LOP3.LUT R98, R98, 0x7c, RZ, 0xfc, !PT ;  /* 0x0000007c62627812 */ /* 0x000fe400078efcff */
[----:B------:R-:W-:Y:S02]  /*6e20*/  ISETP.GE.AND P0, PT, R96, UR7, PT ;  /* 0x0000000760007c0c */ /* 0x000fe4000bf06270 */
[----:B------:R-:W-:Y:S02]  /*6e30*/  ISETP.GE.AND P1, PT, R98, UR7, PT ;  /* 0x0000000762007c0c */ /* 0x000fe4000bf26270 */
[----:B------:R-:W-:Y:S01]  /*6e40*/  PRMT R98, RZ, 0x7610, R98 ;  /* 0x00007610ff627816 */ /* 0x000fe20000000062 */
[----:B--2---:R-:W-:-:S08]  /*6e50*/  IMAD.WIDE R96, R97, 0x2, R94 ;  /* 0x0000000261607825 */ /* 0x004fd000078e025e */
[----:B------:R0:W2:Y:S04]  /*6e60*/  @!P0 LDG.E.U16 R98, desc[UR12][R96.64] ;  /* 0x0000000c60628981 */ /* 0x0000a8000c1e1500 */
[----:B------:R-:W5:Y:S01]  /*6e70*/  LDL R97, [R1+0x210] ;  /* 0x0002100001617983 */ /* 0x000f620000100800 */
[----:B0-----:R-:W-:-:S04]  /*6e80*/  LOP3.LUT R96, R106, 0x7f, RZ, 0xc0, !PT ;  /* 0x0000007f6a607812 */ /* 0x001fc800078ec0ff */
[----:B------:R-:W-:Y:S01]  /*6e90*/  ISETP.GE.AND P0, PT, R96, UR7, PT ;  /* 0x0000000760007c0c */ /* 0x000fe2000bf06270 */
[----:B------:R0:W-:Y:S01]  /*6ea0*/  STL [R1+0x318], R94 ;  /* 0x0003185e01007387 */ /* 0x0001e20000100800 */
[----:B-----5:R-:W-:-:S03]  /*6eb0*/  IMAD.WIDE R96, R97, 0x2, R94 ;  /* 0x0000000261607825 */ /* 0x020fc600078e025e */
[----:B0-----:R-:W5:Y:S04]  /*6ec0*/  LDL.LU R94, [R1+0x104] ;  /* 0x00010400015e7983 */ /* 0x001f680000300800 */
[----:B------:R0:W-:Y:S04]  /*6ed0*/  STL [R1+0x314], R95 ;  /* 0x0003145f01007387 */ /* 0x0001e80000100800 */
[----:B------:R1:W2:Y:S04]  /*6ee0*/  @!P1 LDG.E.U16 R100, desc[UR12][R96.64] ;  /* 0x0000000c60649981 */ /* 0x0002a8000c1e1500 */
[----:B0-----:R-:W5:Y:S04]  /*6ef0*/  LDL.LU R95, [R1+0x18c] ;  /* 0x00018c00015f7983 */ /* 0x001f680000300800 */
[----:B------:R-:W3:Y:S01]  /*6f00*/  LDL R97, [R1+0x4] ;  /* 0x0000040001617983 */ /* 0x000ee20000100800 */
[----:B------:R-:W-:Y:S01]  /*6f10*/  PRMT R102, RZ, 0x7610, R102 ;  /* 0x00007610ff667816 */ /* 0x000fe20000000066 */
[----:B------:R-:W-:Y:S01]  /*6f20*/  BAR.SYNC.DEFER_BLOCKING 0x0 ;  /* 0x0000000000007b1d */ /* 0x000fe20000010000 */
[C---:B---3--:R-:W-:Y:S01]  /*6f30*/  IADD3 RZ, P1, R97.reuse, R5, RZ ;  /* 0x0000000561ff7210 */ /* 0x048fe20007f3e0ff */
[----:B-1----:R-:W-:-:S04]  /*6f40*/  IMAD.IADD R96, R97, 0x1, R5 ;  /* 0x0000000161607824 */ /* 0x002fc800078e0205 */
[----:B------:R-:W-:Y:S01]  /*6f50*/  IMAD.X R97, R107, 0x1, R6, P1 ;  /* 0x000000016b617824 */ /* 0x000fe200008e0606 */
[----:B------:R-:W-:Y:S01]  /*6f60*/  PRMT R119, RZ, 0x7610, R119 ;  /* 0x00007610ff777816 */ /* 0x000fe20000000077 */
[----:B------:R-:W3:Y:S04]  /*6f70*/  LDL R107, [R1+0x44] ;  /* 0x00004400016b7983 */ /* 0x000ee80000100800 */
[----:B------:R0:W2:Y:S04]  /*6f80*/  @!P0 LDG.E.U16 R102, desc[UR12][R96.64] ;  /* 0x0000000c60668981 */ /* 0x0000a8000c1e1500 */
[----:B------:R-:W4:Y:S02]  /*6f90*/  LDL R97, [R1] ;  /* 0x0000000001617983 */ /* 0x000f240000100800 */
[C---:B----4-:R-:W-:Y:S01]  /*6fa0*/  IADD3 RZ, P1, R97.reuse, R5, RZ ;  /* 0x0000000561ff7210 */ /* 0x050fe20007f3e0ff */
[----:B0-----:R-:W-:-:S02]  /*6fb0*/  IMAD.IADD R96, R97, 0x1, R5 ;  /* 0x0000000161607824 */ /* 0x001fc400078e0205 */
[----:B------:R-:W4:Y:S02]  /*6fc0*/  LDL R97, [R1+0x124] ;  /* 0x0001240001617983 */ /* 0x000f240000100800 */
[----:B----4-:R-:W-:-:S05]  /*6fd0*/  IMAD.X R97, R97, 0x1, R6, P1 ;  /* 0x0000000161617824 */ /* 0x010fca00008e0606 */
[----:B------:R-:W4:Y:S01]  /*6fe0*/  @!P0 LDG.E.U16 R119, desc[UR12][R96.64] ;  /* 0x0000000c60778981 */ /* 0x000f22000c1e1500 */
[----:B------:R-:W-:-:S03]  /*6ff0*/  IADD3 RZ, P1, R125, R5, RZ ;  /* 0x000000057dff7210 */ /* 0x000fc60007f3e0ff */
[----:B----4-:R0:W-:Y:S04]  /*7000*/  STL [R1+0x20], R119 ;  /* 0x0000207701007387 */ /* 0x0101e80000100800 */
[----:B0-----:R-:W4:Y:S04]  /*7010*/  LDL.LU R119, [R1+0x42c] ;  /* 0x00042c0001777983 */ /* 0x001f280000300800 */
[----:B------:R-:W5:Y:S01]  /*7020*/  LDL R97, [R1+0x94] ;  /* 0x0000940001617983 */ /* 0x000f620000100800 */
[----:B------:R-:W-:Y:S01]  /*7030*/  PRMT R104, RZ, 0x7610, R104 ;  /* 0x00007610ff687816 */ /* 0x000fe20000000068 */
[----:B------:R-:W-:Y:S01]  /*7040*/  IMAD.IADD R96, R125, 0x1, R5 ;  /* 0x000000017d607824 */ /* 0x000fe200078e0205 */
[----:B------:R-:W-:Y:S01]  /*7050*/  PRMT R7, RZ, 0x7610, R7 ;  /* 0x00007610ff077816 */ /* 0x000fe20000000007 */
[----:B------:R0:W-:Y:S04]  /*7060*/  STL [R1+0x390], R125 ;  /* 0x0003907d01007387 */ /* 0x0001e80000100800 */
[----:B0-----:R-:W2:Y:S04]  /*7070*/  LDL.LU R125, [R1+0x90] ;  /* 0x00009000017d7983 */ /* 0x001ea80000300800 */
[----:B------:R0:W-:Y:S01]  /*7080*/  STL [R1+0x394], R124 ;  /* 0x0003947c01007387 */ /* 0x0001e20000100800 */
[----:B-----5:R-:W-:Y:S01]  /*7090*/  IMAD.X R97, R97, 0x1, R6, P1 ;  /* 0x0000000161617824 */ /* 0x020fe200008e0606 */
[----:B------:R-:W-:-:S04]  /*70a0*/  IADD3 RZ, P1, R124, R5, RZ ;  /* 0x000000057cff7210 */ /* 0x000fc80007f3e0ff */
[----:B------:R1:W5:Y:S02]  /*70b0*/  @!P0 LDG.E.U16 R104, desc[UR12][R96.64] ;  /* 0x0000000c60688981 */ /* 0x000364000c1e1500 */
[--C-:B-1----:R-:W-:Y:S02]  /*70c0*/  IMAD.IADD R96, R124, 0x1, R5.reuse ;  /* 0x000000017c607824 */ /* 0x102fe400078e0205 */
[----:B---3--:R-:W-:Y:S01]  /*70d0*/  IMAD.X R97, R107, 0x1, R6, P1 ;  /* 0x000000016b617824 */ /* 0x008fe200008e0606 */
[----:B0-----:R-:W3:Y:S04]  /*70e0*/  LDL.LU R124, [R1+0x8c] ;  /* 0x00008c00017c7983 */ /* 0x001ee80000300800 */
[----:B------:R0:W4:Y:S01]  /*70f0*/  @!P0 LDG.E.U16 R7, desc[UR12][R96.64] ;  /* 0x0000000c60078981 */ /* 0x000122000c1e1500 */
[C---:B------:R-:W-:Y:S01]  /*7100*/  IADD3 RZ, P1, R123.reuse, R5, RZ ;  /* 0x000000057bff7210 */ /* 0x040fe20007f3e0ff */
[----:B0-----:R-:W-:Y:S01]  /*7110*/  IMAD.IADD R96, R123, 0x1, R5 ;  /* 0x000000017b607824 */ /* 0x001fe200078e0205 */
[----:B------:R-:W-:-:S03]  /*7120*/  PRMT R105, RZ, 0x7610, R105 ;  /* 0x00007610ff697816 */ /* 0x000fc60000000069 */
[----:B--2---:R-:W-:Y:S02]  /*7130*/  IMAD.X R97, R125, 0x1, R6, P1 ;  /* 0x000000017d617824 */ /* 0x004fe400008e0606 */
[----:B------:R-:W-:-:S03]  /*7140*/  IMAD.SHL.U32 R107, R106, 0x2, RZ ;  /* 0x000000026a6b7824 */ /* 0x000fc600078e00ff */
[----:B------:R0:W2:Y:S02]  /*7150*/  @!P0 LDG.E.U16 R105, desc[UR12][R96.64] ;  /* 0x0000000c60698981 */ /* 0x0000a4000c1e1500 */
[----:B------:R-:W-:-:S04]  /*7160*/  LOP3.LUT R107, R107, 0x7e, RZ, 0xc0, !PT ;  /* 0x0000007e6b6b7812 */ /* 0x000fc800078ec0ff */
[----:B------:R-:W-:Y:S02]  /*7170*/  LOP3.LUT R107, R107, 0x180, R106, 0xf8, !PT ;  /* 0x000001806b6b7812 */ /* 0x000fe400078ef86a */
[----:B0-----:R-:W-:-:S04]  /*7180*/  LOP3.LUT R96, R106, 0x180, RZ, 0xc0, !PT ;  /* 0x000001806a607812 */ /* 0x001fc800078ec0ff */
[----:B------:R-:W-:Y:S02]  /*7190*/  SHF.R.U32.HI R96, RZ, 0x3, R96 ;  /* 0x00000003ff607819 */ /* 0x000fe40000011660 */
[----:B------:R-:W-:Y:S02]  /*71a0*/  LOP3.LUT R106, R106, 0x40, RZ, 0xc0, !PT ;  /* 0x000000406a6a7812 */ /* 0x000fe400078ec0ff */
[----:B------:R-:W-:Y:S02]  /*71b0*/  LOP3.LUT R107, R107, R96, RZ, 0x3c, !PT ;  /* 0x000000606b6b7212 */ /* 0x000fe400078e3cff */
[----:B------:R-:W-:-:S03]  /*71c0*/  IADD3 RZ, P1, R122, R5, RZ ;  /* 0x000000057aff7210 */ /* 0x000fc60007f3e0ff */
[----:B------:R-:W-:-:S05]  /*71d0*/  IMAD R96, R106, 0x100, R107 ;  /* 0x000001006a607824 */ /* 0x000fca00078e026b */
[----:B------:R0:W-:Y:S02]  /*71e0*/  STS.U16 [R96+UR6+0x10000], R103 ;  /* 0x0100006760007988 */ /* 0x0001e40008000406 */
[----:B0-----:R-:W-:Y:S02]  /*71f0*/  IMAD.IADD R96, R122, 0x1, R5 ;  /* 0x000000017a607824 */ /* 0x001fe400078e0205 */
[----:B----4-:R0:W-:Y:S04]  /*7200*/  STL [R1+0x1c], R7 ;  /* 0x00001c0701007387 */ /* 0x0101e80000100800 */
[----:B0-----:R-:W4:Y:S04]  /*7210*/  LDL R7, [R1+0x40] ;  /* 0x0000400001077983 */ /* 0x001f280000100800 */
[----:B------:R0:W-:Y:S04]  /*7220*/  STL [R1+0x398], R123 ;  /* 0x0003987b01007387 */ /* 0x0001e80000100800 */
[----:B0-----:R-:W5:Y:S01]  /*7230*/  LDL.LU R123, [R1+0x120] ;  /* 0x00012000017b7983 */ /* 0x001f620000300800 */
[----:B---3--:R-:W-:-:S03]  /*7240*/  IMAD.X R97, R124, 0x1, R6, P1 ;  /* 0x000000017c617824 */ /* 0x008fc600008e0606 */
[----:B------:R0:W-:Y:S04]  /*7250*/  STL [R1+0x39c], R125 ;  /* 0x00039c7d01007387 */ /* 0x0001e80000100800 */
[----:B0-----:R-:W3:Y:S04]  /*7260*/  LDL.LU R125, [R1+0x88] ;  /* 0x00008800017d7983 */ /* 0x001ee80000300800 */
[----:B------:R-:W-:Y:S04]  /*7270*/  STL [R1+0x3a0], R122 ;  /* 0x0003a07a01007387 */ /* 0x000fe80000100800 */
[----:B------:R0:W-:Y:S02]  /*7280*/  STL [R1+0x3b0], R124 ;  /* 0x0003b07c01007387 */ /* 0x0001e40000100800 */
[----:B0-----:R-:W-:-:S06]  /*7290*/  PRMT R124, RZ, 0x7610, R124 ;  /* 0x00007610ff7c7816 */ /* 0x001fcc000000007c */
[----:B------:R0:W2:Y:S01]  /*72a0*/  @!P0 LDG.E.U16 R124, desc[UR12][R96.64] ;  /* 0x0000000c607c8981 */ /* 0x0000a2000c1e1500 */
[----:B------:R-:W1:Y:S01]  /*72b0*/  S2R R122, SR_TID.X ;  /* 0x00000000007a7919 */ /* 0x000e620000002100 */
[C---:B------:R-:W-:Y:S01]  /*72c0*/  IADD3 RZ, P1, R121.reuse, R5, RZ ;  /* 0x0000000579ff7210 */ /* 0x040fe20007f3e0ff */
[----:B0-----:R-:W-:Y:S01]  /*72d0*/  IMAD.IADD R96, R121, 0x1, R5 ;  /* 0x0000000179607824 */ /* 0x001fe200078e0205 */
[----:B-1----:R-:W-:-:S05]  /*72e0*/  LOP3.LUT R122, R122, 0x40, RZ, 0xc0, !PT ;  /* 0x000000407a7a7812 */ /* 0x002fca00078ec0ff */
[----:B------:R-:W-:-:S05]  /*72f0*/  IMAD R122, R122, 0x100, R107 ;  /* 0x000001007a7a7824 */ /* 0x000fca00078e026b */
[----:B------:R0:W-:Y:S02]  /*7300*/  STS.U16 [R122+UR6+0x10400], R101 ;  /* 0x010400657a007988 */ /* 0x0001e40008000406 */
[----:B0-----:R-:W-:Y:S02]  /*7310*/  PRMT R101, RZ, 0x7610, R101 ;  /* 0x00007610ff657816 */ /* 0x001fe40000000065 */
[----:B------:R-:W-:Y:S01]  /*7320*/  PRMT R106, RZ, 0x7610, R106 ;  /* 0x00007610ff6a7816 */ /* 0x000fe2000000006a */
[----:B------:R0:W-:Y:S01]  /*7330*/  STL [R1+0x3b4], R121 ;  /* 0x0003b47901007387 */ /* 0x0001e20000100800 */
[----:B----4-:R-:W-:-:S03]  /*7340*/  IMAD.X R97, R7, 0x1, R6, P1 ;  /* 0x0000000107617824 */ /* 0x010fc600008e0606 */
[----:B------:R-:W4:Y:S04]  /*7350*/  LDL.LU R7, [R1+0x7c] ;  /* 0x00007c0001077983 */ /* 0x000f280000300800 */
[----:B------:R1:W4:Y:S01]  /*7360*/  @!P0 LDG.E.U16 R101, desc[UR12][R96.64] ;  /* 0x0000000c60658981 */ /* 0x000322000c1e1500 */
[----:B------:R-:W-:-:S03]  /*7370*/  IADD3 RZ, P1, R120, R5, RZ ;  /* 0x0000000578ff7210 */ /* 0x000fc60007f3e0ff */
[----:B0-----:R-:W4:Y:S01]  /*7380*/  LDL.LU R121, [R1+0x84] ;  /* 0x0000840001797983 */ /* 0x001f220000300800 */
[----:B-1----:R-:W0:Y:S01]  /*7390*/  S2R R97, SR_TID.X ;  /* 0x0000000000617919 */ /* 0x002e220000002100 */
[----:B------:R-:W-:Y:S01]  /*73a0*/  IMAD.IADD R96, R120, 0x1, R5 ;  /* 0x0000000178607824 */ /* 0x000fe200078e0205 */
[----:B0-----:R-:W-:-:S05]  /*73b0*/  LOP3.LUT R97, R97, 0x40, RZ, 0xc0, !PT ;  /* 0x0000004061617812 */ /* 0x001fca00078ec0ff */
[----:B------:R-:W-:-:S05]  /*73c0*/  IMAD R97, R97, 0x100, R107 ;  /* 0x0000010061617824 */ /* 0x000fca00078e026b */
[----:B------:R5:W-:Y:S02]  /*73d0*/  STS.U16 [R97+UR6+0x10800], R99 ;  /* 0x0108006361007988 */ /* 0x000be40008000406 */
[----:B-----5:R-:W-:-:S05]  /*73e0*/  IMAD.X R97, R123, 0x1, R6, P1 ;  /* 0x000000017b617824 */ /* 0x020fca00008e0606 */
[----:B------:R0:W5:Y:S04]  /*73f0*/  @!P0 LDG.E.U16 R106, desc[UR12][R96.64] ;  /* 0x0000000c606a8981 */ /* 0x000168000c1e1500 */
[----:B--2---:R1:W-:Y:S04]  /*7400*/  STL [R1+0x18], R124 ;  /* 0x0000187c01007387 */ /* 0x0043e80000100800 */
[----:B-1----:R-:W2:Y:S04]  /*7410*/  LDL.LU R124, [R1+0x11c] ;  /* 0x00011c00017c7983 */ /* 0x002ea80000300800 */
[----:B------:R-:W4:Y:S04]  /*7420*/  LDL.LU R122, [R1+0x30] ;  /* 0x00003000017a7983 */ /* 0x000f280000300800 */
[----:B------:R1:W-:Y:S04]  /*7430*/  STL [R1+0x3b8], R120 ;  /* 0x0003b87801007387 */ /* 0x0003e80000100800 */
[----:B-1----:R-:W2:Y:S04]  /*7440*/  LDL.LU R120, [R1+0x2c] ;  /* 0x00002c0001787983 */ /* 0x002ea80000300800 */
[----:B------:R1:W-:Y:S04]  /*7450*/  STL [R1+0x3bc], R123 ;  /* 0x0003bc7b01007387 */ /* 0x0003e80000100800 */
[----:B-1----:R-:W2:Y:S01]  /*7460*/  LDL.LU R123, [R1+0x118] ;  /* 0x00011800017b7983 */ /* 0x002ea20000300800 */
[C---:B------:R-:W-:Y:S01]  /*7470*/  IADD3 RZ, P1, R118.reuse, R5, RZ ;  /* 0x0000000576ff7210 */ /* 0x040fe20007f3e0ff */
[----:B0-----:R-:W-:-:S02]  /*7480*/  IMAD.IADD R96, R118, 0x1, R5 ;  /* 0x0000000176607824 */ /* 0x001fc400078e0205 */
[----:B-----5:R0:W-:Y:S02]  /*7490*/  STL [R1+0x14], R106 ;  /* 0x0000146a01007387 */ /* 0x0201e40000100800 */
[----:B0-----:R-:W0:Y:S02]  /*74a0*/  S2R R106, SR_TID.X ;  /* 0x00000000006a7919 */ /* 0x001e240000002100 */
[----:B0-----:R-:W-:-:S05]  /*74b0*/  LOP3.LUT R106, R106, 0x40, RZ, 0xc0, !PT ;  /* 0x000000406a6a7812 */ /* 0x001fca00078ec0ff */
[----:B------:R-:W-:-:S05]  /*74c0*/  IMAD R97, R106, 0x100, R107 ;  /* 0x000001006a617824 */ /* 0x000fca00078e026b */
[----:B------:R0:W-:Y:S02]  /*74d0*/  STS.U16 [R97+UR6+0x10c00], R93 ;  /* 0x010c005d61007988 */ /* 0x0001e40008000406 */
[----:B0-----:R-:W-:Y:S01]  /*74e0*/  PRMT R93, RZ, 0x7610, R93 ;  /* 0x00007610ff5d7816 */ /* 0x001fe2000000005d */
[----:B---3--:R-:W-:Y:S01]  /*74f0*/  IMAD.X R97, R125, 0x1, R6, P1 ;  /* 0x000000017d617824 */ /* 0x008fe200008e0606 */
[----:B------:R-:W-:-:S04]  /*7500*/  IADD3 RZ, P1, R117, R5, RZ ;  /* 0x0000000575ff7210 */ /* 0x000fc80007f3e0ff */
[----:B------:R0:W3:Y:S02]  /*7510*/  @!P0 LDG.E.U16 R93, desc[UR12][R96.64] ;  /* 0x0000000c605d8981 */ /* 0x0000e4000c1e1500 */
[----:B0-----:R-:W-:Y:S02]  /*7520*/  IMAD R97, R106, 0x100, R107 ;  /* 0x000001006a617824 */ /* 0x001fe400078e026b */
[----:B------:R-:W-:-:S03]  /*7530*/  IMAD.IADD R96, R117, 0x1, R5 ;  /* 0x0000000175607824 */ /* 0x000fc600078e0205 */
[----:B------:R0:W-:Y:S02]  /*7540*/  STS.U16 [R97+UR6+0x11000], R91 ;  /* 0x0110005b61007988 */ /* 0x0001e40008000406 */
[----:B0-----:R-:W-:Y:S01]  /*7550*/  PRMT R91, RZ, 0x7610, R91 ;  /* 0x00007610ff5b7816 */ /* 0x001fe2000000005b */
[----:B----4-:R-:W-:-:S05]  /*7560*/  IMAD.X R97, R122, 0x1, R6, P1 ;  /* 0x000000017a617824 */ /* 0x010fca00008e0606 */
[----:B------:R0:W4:Y:S04]  /*7570*/  @!P0 LDG.E.U16 R91, desc[UR12][R96.64] ;  /* 0x0000000c605b8981 */ /* 0x000128000c1e1500 */
[----:B------:R1:W-:Y:S01]  /*7580*/  STL [R1+0x3c0], R118 ;  /* 0x0003c07601007387 */ /* 0x0003e20000100800 */
[----:B------:R-:W-:-:S03]  /*7590*/  IADD3 RZ, P1, R116, R5, RZ ;  /* 0x0000000574ff7210 */ /* 0x000fc60007f3e0ff */
[----:B-1----:R-:W5:Y:S04]  /*75a0*/  LDL.LU R118, [R1+0x80] ;  /* 0x0000800001767983 */ /* 0x002f680000300800 */
[----:B------:R1:W-:Y:S01]  /*75b0*/  STL [R1+0x3c4], R125 ;  /* 0x0003c47d01007387 */ /* 0x0003e20000100800 */
[----:B0-----:R-:W-:-:S03]  /*75c0*/  PRMT R96, RZ, 0x7610, R96 ;  /* 0x00007610ff607816 */ /* 0x001fc60000000060 */
[----:B-1----:R-:W3:Y:S04]  /*75d0*/  LDL.LU R125, [R1+0x28] ;  /* 0x00002800017d7983 */ /* 0x002ee80000300800 */
[----:B------:R0:W-:Y:S04]  /*75e0*/  STL [R1+0x3c8], R117 ;  /* 0x0003c87501007387 */ /* 0x0001e80000100800 */
[----:B0-----:R-:W3:Y:S04]  /*75f0*/  LDL.LU R117, [R1+0x114] ;  /* 0x0001140001757983 */ /* 0x001ee80000300800 */
[----:B------:R0:W-:Y:S02]  /*7600*/  STL [R1+0x3cc], R122 ;  /* 0x0003cc7a01007387 */ /* 0x0001e40000100800 */
[----:B0-----:R-:W-:-:S05]  /*7610*/  IMAD R122, R106, 0x100, R107 ;  /* 0x000001006a7a7824 */ /* 0x001fca00078e026b */
[----:B------:R0:W-:Y:S02]  /*7620*/  STS.U16 [R122+UR6+0x11400], R90 ;  /* 0x0114005a7a007988 */ /* 0x0001e40008000406 */
[--C-:B0-----:R-:W-:Y:S02]  /*7630*/  IMAD.IADD R90, R116, 0x1, R5.reuse ;  /* 0x00000001745a7824 */ /* 0x101fe400078e0205 */
[----:B------:R-:W-:Y:S04]  /*7640*/  STS.U16 [R122+UR6+0x11800], R21 ;  /* 0x011800157a007988 */ /* 0x000fe80008000406 */
[----:B------:R-:W-:Y:S04]  /*7650*/  STS.U16 [R122+UR6+0x11c00], R89 ;  /* 0x011c00597a007988 */ /* 0x000fe80008000406 */
[----:B------:R0:W-:Y:S02]  /*7660*/  STS.U16 [R122+UR6+0x12000], R20 ;  /* 0x012000147a007988 */ /* 0x0001e40008000406 */
[----:B0-----:R-:W-:-:S02]  /*7670*/  IMAD.IADD R20, R4, 0x1, R5 ;  /* 0x0000000104147824 */ /* 0x001fc400078e0205 */
[----:B----4-:R2:W-:Y:S04]  /*7680*/  STL [R1+0x10], R91 ;  /* 0x0000105b01007387 */ /* 0x0105e80000100800 */
[----:B------:R0:W-:Y:S01]  /*7690*/  STL [R1+0x3d0], R116 ;  /* 0x0003d07401007387 */ /* 0x0001e20000100800 */
[----:B--2---:R-:W-:Y:S01]  /*76a0*/  IMAD.X R91, R124, 0x1, R6, P1 ;  /* 0x000000017c5b7824 */ /* 0x004fe200008e0606 */
[C---:B------:R-:W-:Y:S02]  /*76b0*/  IADD3 RZ, P1, R115.reuse, R5, RZ ;  /* 0x0000000573ff7210 */ /* 0x040fe40007f3e0ff */
[----:B0-----:R-:W-:Y:S02]  /*76c0*/  PRMT R116, RZ, 0x7610, R116 ;  /* 0x00007610ff747816 */ /* 0x001fe40000000074 */
[----:B------:R0:W2:Y:S02]  /*76d0*/  @!P0 LDG.E.U16 R96, desc[UR12][R90.64] ;  /* 0x0000000c5a608981 */ /* 0x0000a4000c1e1500 */
[----:B0-----:R-:W-:-:S02]  /*76e0*/  IMAD.IADD R90, R115, 0x1, R5 ;  /* 0x00000001735a7824 */ /* 0x001fc400078e0205 */
[----:B------:R-:W-:Y:S01]  /*76f0*/  IMAD.X R91, R121, 0x1, R6, P1 ;  /* 0x00000001795b7824 */ /* 0x000fe200008e0606 */
[----:B------:R-:W-:-:S04]  /*7700*/  IADD3 RZ, P1, R114, R5, RZ ;  /* 0x0000000572ff7210 */ /* 0x000fc80007f3e0ff */
[----:B------:R0:W4:Y:S04]  /*7710*/  @!P0 LDG.E.U16 R116, desc[UR12][R90.64] ;  /* 0x0000000c5a748981 */ /* 0x000128000c1e1500 */
[----:B------:R-:W-:Y:S01]  /*7720*/  STL [R1+0x3d4], R124 ;  /* 0x0003d47c01007387 */ /* 0x000fe20000100800 */
[--C-:B0-----:R-:W-:Y:S01]  /*7730*/  IMAD.X R91, R120, 0x1, R6.reuse, P1 ;  /* 0x00000001785b7824 */ /* 0x101fe200008e0606 */
[----:B------:R-:W-:Y:S02]  /*7740*/  IADD3 RZ, P1, R4, R5, RZ ;  /* 0x0000000504ff7210 */ /* 0x000fe40007f3e0ff */
[----:B------:R0:W-:Y:S03]  /*7750*/  STL [R1+0x3d8], R115 ;  /* 0x0003d87301007387 */ /* 0x0001e60000100800 */
[----:B------:R-:W-:Y:S01]  /*7760*/  IMAD.X R21, R123, 0x1, R6, P1 ;  /* 0x000000017b157824 */ /* 0x000fe200008e0606 */
[----:B0-----:R-:W-:-:S06]  /*7770*/  PRMT R115, RZ, 0x7610, R115 ;  /* 0x00007610ff737816 */ /* 0x001fcc0000000073 */
[----:B------:R0:W2:Y:S01]  /*7780*/  @!P0 LDG.E.U16 R115, desc[UR12][R20.64] ;  /* 0x0000000c14738981 */ /* 0x0000a2000c1e1500 */
[----:B------:R-:W-:-:S03]  /*7790*/  IADD3 RZ, P1, R0, R5, RZ ;  /* 0x0000000500ff7210 */ /* 0x000fc60007f3e0ff */
[----:B------:R-:W-:Y:S04]  /*77a0*/  STL [R1+0x3dc], R121 ;  /* 0x0003dc7901007387 */ /* 0x000fe80000100800 */
[----:B------:R-:W-:Y:S04]  /*77b0*/  STL [R1+0x3e0], R114 ;  /* 0x0003e07201007387 */ /* 0x000fe80000100800 */
[----:B------:R-:W-:Y:S01]  /*77c0*/  STL [R1+0x3e4], R120 ;  /* 0x0003e47801007387 */ /* 0x000fe20000100800 */
[----:B0-----:R-:W-:-:S03]  /*77d0*/  IMAD.IADD R20, R0, 0x1, R5 ;  /* 0x0000000100147824 */ /* 0x001fc600078e0205 */
[----:B------:R-:W-:Y:S01]  /*77e0*/  STL [R1+0x3e8], R4 ;  /* 0x0003e80401007387 */ /* 0x000fe20000100800 */
[----:B-----5:R-:W-:-:S03]  /*77f0*/  IMAD.X R21, R118, 0x1, R6, P1 ;  /* 0x0000000176157824 */ /* 0x020fc600008e0606 */
[----:B------:R0:W-:Y:S01]  /*7800*/  STS.U16 [R122+UR6+0x12400], R88 ;  /* 0x012400587a007988 */ /* 0x0001e20008000406 */
[----:B------:R-:W-:-:S03]  /*7810*/  IADD3 RZ, P1, R2, R5, RZ ;  /* 0x0000000502ff7210 */ /* 0x000fc60007f3e0ff */
[----:B------:R-:W-:Y:S01]  /*7820*/  STL [R1+0x3ec], R123 ;  /* 0x0003ec7b01007387 */ /* 0x000fe20000100800 */
[----:B------:R-:W-:Y:S01]  /*7830*/  IMAD.IADD R90, R114, 0x1, R5 ;  /* 0x00000001725a7824 */ /* 0x000fe200078e0205 */
[----:B0-----:R-:W-:-:S06]  /*7840*/  PRMT R88, RZ, 0x7610, R88 ;  /* 0x00007610ff587816 */ /* 0x001fcc0000000058 */
[----:B------:R0:W5:Y:S02]  /*7850*/  @!P0 LDG.E.U16 R88, desc[UR12][R20.64] ;  /* 0x0000000c14588981 */ /* 0x000164000c1e1500 */
[----:B0-----:R-:W-:Y:S02]  /*7860*/  IMAD.IADD R20, R2, 0x1, R5 ;  /* 0x0000000102147824 */ /* 0x001fe400078e0205 */
[----:B---3--:R-:W-:Y:S01]  /*7870*/  IMAD.X R21, R125, 0x1, R6, P1 ;  /* 0x000000017d157824 */ /* 0x008fe200008e0606 */
[----:B----4-:R0:W-:Y:S04]  /*7880*/  STL [R1+0xc], R116 ;  /* 0x00000c7401007387 */ /* 0x0101e80000100800 */
[----:B------:R-:W3:Y:S04]  /*7890*/  LDL R4, [R1+0x78] ;  /* 0x0000780001047983 */ /* 0x000ee80000100800 */
[----:B0-----:R-:W4:Y:S04]  /*78a0*/  LDL R116, [R1+0x108] ;  /* 0x0001080001747983 */ /* 0x001f280000100800 */
[----:B--2---:R0:W-:Y:S04]  /*78b0*/  STL [R1+0x8], R115 ;  /* 0x0000087301007387 */ /* 0x0041e80000100800 */
[----:B------:R-:W2:Y:S04]  /*78c0*/  LDL R114, [R1+0x70] ;  /* 0x0000700001727983 */ /* 0x000ea80000100800 */
[----:B0-----:R-:W5:Y:S04]  /*78d0*/  LDL R115, [R1+0x1d0] ;  /* 0x0001d00001737983 */ /* 0x001f680000100800 */
[----:B------:R0:W-:Y:S02]  /*78e0*/  STL [R1+0x3f0], R0 ;  /* 0x0003f00001007387 */ /* 0x0001e40000100800 */
[----:B0-----:R-:W-:-:S06]  /*78f0*/  PRMT R0, RZ, 0x7610, R0 ;  /* 0x00007610ff007816 */ /* 0x001fcc0000000000 */
[----:B------:R0:W3:Y:S04]  /*7900*/  @!P0 LDG.E.U16 R0, desc[UR12][R20.64] ;  /* 0x0000000c14008981 */ /* 0x0000e8000c1e1500 */
[----:B------:R1:W-:Y:S01]  /*7910*/  STL [R1+0x3f4], R118 ;  /* 0x0003f47601007387 */ /* 0x0003e20000100800 */
[----:B------:R-:W-:-:S03]  /*7920*/  IADD3 RZ, P1, R3, R5, RZ ;  /* 0x0000000503ff7210 */ /* 0x000fc60007f3e0ff */
[----:B-1----:R-:W4:Y:S04]  /*7930*/  LDL.LU R118, [R1+0x1d8] ;  /* 0x0001d80001767983 */ /* 0x002f280000300800 */
[----:B------:R-:W-:Y:S04]  /*7940*/  STL [R1+0x3f8], R2 ;  /* 0x0003f80201007387 */ /* 0x000fe80000100800 */
[----:B------:R1:W-:Y:S01]  /*7950*/  STL [R1+0x3fc], R125 ;  /* 0x0003fc7d01007387 */ /* 0x0003e20000100800 */
[----:B0-----:R-:W-:-:S03]  /*7960*/  IMAD.IADD R20, R3, 0x1, R5 ;  /* 0x0000000103147824 */ /* 0x001fc600078e0205 */
[----:B-1----:R-:W2:Y:S01]  /*7970*/  LDL.LU R125, [R1+0x198] ;  /* 0x00019800017d7983 */ /* 0x002ea20000300800 */
[----:B------:R-:W-:Y:S01]  /*7980*/  IMAD.X R21, R117, 0x1, R6, P1 ;  /* 0x0000000175157824 */ /* 0x000fe200008e0606 */
[----:B------:R-:W-:Y:S02]  /*7990*/  IADD3 RZ, P1, R8, R5, RZ ;  /* 0x0000000508ff7210 */ /* 0x000fe40007f3e0ff */
[----:B------:R0:W-:Y:S01]  /*79a0*/  STS.U16 [R122+UR6+0x12800], R19 ;  /* 0x012800137a007988 */ /* 0x0001e20008000406 */
[----:B------:R-:W-:-:S03]  /*79b0*/  PRMT R119, RZ, 0x7610, R119 ;  /* 0x00007610ff777816 */ /* 0x000fc60000000077 */
[----:B------:R-:W-:Y:S04]  /*79c0*/  STS.U16 [R122+UR6+0x12c00], R23 ;  /* 0x012c00177a007988 */ /* 0x000fe80008000406 */
[----:B------:R1:W-:Y:S01]  /*79d0*/  STS.U16 [R122+UR6+0x13000], R18 ;  /* 0x013000127a007988 */ /* 0x0003e20008000406 */
[----:B0-----:R-:W-:Y:S02]  /*79e0*/  IMAD.X R19, R7, 0x1, R6, P1 ;  /* 0x0000000107137824 */ /* 0x001fe400008e0606 */
[----:B-1----:R-:W-:-:S05]  /*79f0*/  IMAD.IADD R18, R8, 0x1, R5 ;  /* 0x0000000108127824 */ /* 0x002fca00078e0205 */
[----:B------:R-:W5:Y:S04]  /*7a00*/  @!P0 LDG.E.U16 R119, desc[UR12][R18.64] ;  /* 0x0000000c12778981 */ /* 0x000f68000c1e1500 */
[----:B---3--:R0:W-:Y:S04]  /*7a10*/  STL [R1+0x400], R0 ;  /* 0x0004000001007387 */ /* 0x0081e80000100800 */
[----:B0-----:R-:W3:Y:S04]  /*7a20*/  LDL.LU R0, [R1+0x1dc] ;  /* 0x0001dc0001007983 */ /* 0x001ee80000300800 */
[----:B------:R0:W-:Y:S04]  /*7a30*/  STL [R1+0x404], R3 ;  /* 0x0004040301007387 */ /* 0x0001e80000100800 */
[----:B0-----:R-:W4:Y:S01]  /*7a40*/  LDL.LU R3, [R1+0x1a0] ;  /* 0x0001a00001037983 */ /* 0x001f220000300800 */
[----:B------:R-:W-:-:S06]  /*7a50*/  PRMT R23, RZ, 0x7610, R23 ;  /* 0x00007610ff177816 */ /* 0x000fcc0000000017 */
[----:B------:R0:W2:Y:S02]  /*7a60*/  @!P0 LDG.E.U16 R23, desc[UR12][R20.64] ;  /* 0x0000000c14178981 */ /* 0x0000a4000c1e1500 */
[----:B0-----:R-:W-:Y:S02]  /*7a70*/  PRMT R20, RZ, 0x7610, R20 ;  /* 0x00007610ff147816 */ /* 0x001fe40000000014 */
[----:B------:R-:W-:Y:S04]  /*7a80*/  STS.U16 [R122+UR6+0x13400], R22 ;  /* 0x013400167a007988 */ /* 0x000fe80008000406 */
[----:B------:R0:W-:Y:S02]  /*7a90*/  STS.U16 [R122+UR6+0x13800], R9 ;  /* 0x013800097a007988 */ /* 0x0001e40008000406 */
[----:B0-----:R-:W-:-:S02]  /*7aa0*/  PRMT R9, RZ, 0x7610, R9 ;  /* 0x00007610ff097816 */ /* 0x001fc40000000009 */
[----:B------:R-:W-:Y:S01]  /*7ab0*/  PRMT R21, RZ, 0x7610, R21 ;  /* 0x00007610ff157816 */ /* 0x000fe20000000015 */
[----:B------:R-:W-:Y:S04]  /*7ac0*/  STL [R1+0x408], R117 ;  /* 0x0004087501007387 */ /* 0x000fe80000100800 */
[----:B------:R-:W-:Y:S04]  /*7ad0*/  STL [R1+0x40c], R8 ;  /* 0x00040c0801007387 */ /* 0x000fe80000100800 */
[----:B------:R-:W-:Y:S04]  /*7ae0*/  STL [R1+0x410], R7 ;  /* 0x0004100701007387 */ /* 0x000fe80000100800 */
[----:B-----5:R-:W-:Y:S01]  /*7af0*/  STL [R1+0x414], R119 ;  /* 0x0004147701007387 */ /* 0x020fe20000100800 */
[----:B---3--:R-:W-:-:S05]  /*7b00*/  IADD3 R18, P1, R0, R5, RZ ;  /* 0x0000000500127210 */ /* 0x008fca0007f3e0ff */
[----:B----4-:R-:W-:-:S05]  /*7b10*/  IMAD.X R19, R3, 0x1, R6, P1 ;  /* 0x0000000103137824 */ /* 0x010fca00008e0606 */
[----:B------:R0:W3:Y:S02]  /*7b20*/  @!P0 LDG.E.U16 R20, desc[UR12][R18.64] ;  /* 0x0000000c12148981 */ /* 0x0000e4000c1e1500 */
[----:B0-----:R-:W-:-:S05]  /*7b30*/  IADD3 R18, P1, R118, R5, RZ ;  /* 0x0000000576127210 */ /* 0x001fca0007f3e0ff */
[----:B--2---:R-:W-:-:S05]  /*7b40*/  IMAD.X R19, R125, 0x1, R6, P1 ;  /* 0x000000017d137824 */ /* 0x004fca00008e0606 */
[----:B------:R0:W2:Y:S02]  /*7b50*/  @!P0 LDG.E.U16 R9, desc[UR12][R18.64] ;  /* 0x0000000c12098981 */ /* 0x0000a4000c1e1500 */
[----:B0-----:R-:W-:-:S05]  /*7b60*/  IADD3 R18, P1, R116, R5, RZ ;  /* 0x0000000574127210 */ /* 0x001fca0007f3e0ff */
[----:B------:R-:W-:Y:S02]  /*7b70*/  IMAD.X R19, R4, 0x1, R6, P1 ;  /* 0x0000000104137824 */ /* 0x000fe400008e0606 */
[----:B------:R-:W4:Y:S04]  /*7b80*/  LDL R4, [R1+0x1c8] ;  /* 0x0001c80001047983 */ /* 0x000f280000100800 */
[----:B------:R0:W5:Y:S04]  /*7b90*/  @!P0 LDG.E.U16 R21, desc[UR12][R18.64] ;  /* 0x0000000c12158981 */ /* 0x000168000c1e1500 */
[----:B------:R1:W-:Y:S01]  /*7ba0*/  STL [R1+0x31c], R95 ;  /* 0x00031c5f01007387 */ /* 0x0003e20000100800 */
[----:B0-----:R-:W-:-:S03]  /*7bb0*/  IADD3 R18, P1, R95, R5, RZ ;  /* 0x000000055f127210 */ /* 0x001fc60007f3e0ff */
[----:B-1----:R-:W3:Y:S02]  /*7bc0*/  LDL.LU R95, [R1+0x188] ;  /* 0x00018800015f7983 */ /* 0x002ee40000300800 */
[----:B------:R-:W-:Y:S02]  /*7bd0*/  IMAD.X R19, R94, 0x1, R6, P1 ;  /* 0x000000015e137824 */ /* 0x000fe400008e0606 */
[----:B------:R0:W-:Y:S04]  /*7be0*/  STL [R1+0x320], R94 ;  /* 0x0003205e01007387 */ /* 0x0001e80000100800 */
[----:B0-----:R-:W2:Y:S01]  /*7bf0*/  LDL.LU R94, [R1+0xf8] ;  /* 0x0000f800015e7983 */ /* 0x001ea20000300800 */
[----:B------:R-:W-:Y:S02]  /*7c00*/  PRMT R89, RZ, 0x7610, R89 ;  /* 0x00007610ff597816 */ /* 0x000fe40000000059 */
[----:B------:R-:W-:Y:S01]  /*7c10*/  LOP3.LUT R22, R122, 0x40, RZ, 0x3c, !PT ;  /* 0x000000407a167812 */ /* 0x000fe200078e3cff */
[----:B------:R-:W5:Y:S04]  /*7c20*/  LDL R2, [R1+0x68] ;  /* 0x0000680001027983 */ /* 0x000f680000100800 */
[----:B------:R0:W5:Y:S02]  /*7c30*/  @!P0 LDG.E.U16 R89, desc[UR12][R90.64] ;  /* 0x0000000c5a598981 */ /* 0x000164000c1e1500 */
[----:B0-----:R-:W-:-:S06]  /*7c40*/  PRMT R90, RZ, 0x7610, R90 ;  /* 0x00007610ff5a7816 */ /* 0x001fcc000000005a */
[----:B------:R0:W5:Y:S01]  /*7c50*/  @!P0 LDG.E.U16 R90, desc[UR12][R18.64] ;  /* 0x0000000c125a8981 */ /* 0x000162000c1e1500 */
[----:B------:R-:W-:Y:S02]  /*7c60*/  PRMT R91, RZ, 0x7610, R91 ;  /* 0x00007610ff5b7816 */ /* 0x000fe4000000005b */
[----:B0-----:R-:W-:Y:S01]  /*7c70*/  IADD3 R18, P1, R115, R5, RZ ;  /* 0x0000000573127210 */ /* 0x001fe20007f3e0ff */
[----:B------:R-:W-:Y:S04]  /*7c80*/  STS.U16 [R122+UR6+0x13c00], R98 ;  /* 0x013c00627a007988 */ /* 0x000fe80008000406 */
[----:B------:R-:W-:Y:S01]  /*7c90*/  STS.U16 [R22+UR6+0x10a00], R111 ;  /* 0x010a006f16007988 */ /* 0x000fe20008000406 */
[----:B---3--:R-:W-:-:S03]  /*7ca0*/  IMAD.X R19, R95, 0x1, R6, P1 ;  /* 0x000000015f137824 */ /* 0x008fc600008e0606 */
[----:B------:R0:W-:Y:S04]  /*7cb0*/  STL [R1+0x324], R95 ;  /* 0x0003245f01007387 */ /* 0x0001e80000100800 */
[----:B------:R2:W3:Y:S04]  /*7cc0*/  @!P0 LDG.E.U16 R91, desc[UR12][R18.64] ;  /* 0x0000000c125b8981 */ /* 0x0004e8000c1e1500 */
[----:B0-----:R-:W4:Y:S04]  /*7cd0*/  LDL.LU R95, [R1+0x17c] ;  /* 0x00017c00015f7983 */ /* 0x001f280000300800 */
[----:B------:R-:W3:Y:S01]  /*7ce0*/  LDL.LU R111, [R1+0x19c] ;  /* 0x00019c00016f7983 */ /* 0x000ee20000300800 */
[----:B--2---:R-:W-:-:S03]  /*7cf0*/  IADD3 R18, P1, R94, R5, RZ ;  /* 0x000000055e127210 */ /* 0x004fc60007f3e0ff */
[----:B------:R0:W-:Y:S04]  /*7d00*/  STL [R1+0x328], R94 ;  /* 0x0003285e01007387 */ /* 0x0001e80000100800 */
[----:B0-----:R-:W2:Y:S01]  /*7d10*/  LDL.LU R94, [R1+0xf4] ;  /* 0x0000f400015e7983 */ /* 0x001ea20000300800 */
[----:B------:R-:W-:Y:S01]  /*7d20*/  PRMT R97, RZ, 0x7610, R97 ;  /* 0x00007610ff617816 */ /* 0x000fe20000000061 */
[----:B------:R-:W-:Y:S02]  /*7d30*/  IMAD.X R19, R114, 0x1, R6, P1 ;  /* 0x0000000172137824 */ /* 0x000fe400008e0606 */
[----:B------:R0:W-:Y:S04]  /*7d40*/  STS.U16 [R22+UR6+0x10200], R110 ;  /* 0x0102006e16007988 */ /* 0x0001e80008000406 */
[----:B------:R4:W3:Y:S04]  /*7d50*/  @!P0 LDG.E.U16 R97, desc[UR12][R18.64] ;  /* 0x0000000c12618981 */ /* 0x0008e8000c1e1500 */
[----:B------:R1:W-:Y:S04]  /*7d60*/  STS.U16 [R22+UR6+0x10600], R109 ;  /* 0x0106006d16007988 */ /* 0x0003e80008000406 */
[----:B0-----:R-:W3:Y:S04]  /*7d70*/  LDL R110, [R1+0x16c] ;  /* 0x00016c00016e7983 */ /* 0x001ee80000100800 */
[----:B------:R-:W3:Y:S04]  /*7d80*/  LDL R117, [R1+0xe4] ;  /* 0x0000e40001757983 */ /* 0x000ee80000100800 */
[----:B------:R-:W3:Y:S04]  /*7d90*/  LDL R116, [R1+0x1c0] ;  /* 0x0001c00001747983 */ /* 0x000ee80000100800 */
[----:B------:R-:W3:Y:S04]  /*7da0*/  LDL R115, [R1+0x168] ;  /* 0x0001680001737983 */ /* 0x000ee80000100800 */
[----:B-1----:R-:W3:Y:S01]  /*7db0*/  LDL R109, [R1+0xd8] ;  /* 0x0000d800016d7983 */ /* 0x002ee20000100800 */
[----:B----4-:R-:W-:-:S03]  /*7dc0*/  IADD3 R18, P1, R95, R5, RZ ;  /* 0x000000055f127210 */ /* 0x010fc60007f3e0ff */
[----:B------:R0:W-:Y:S04]  /*7dd0*/  STL [R1+0x32c], R95 ;  /* 0x00032c5f01007387 */ /* 0x0001e80000100800 */
[----:B0-----:R-:W4:Y:S01]  /*7de0*/  LDL.LU R95, [R1+0x178] ;  /* 0x00017800015f7983 */ /* 0x001f220000300800 */
[----:B--2---:R-:W-:-:S03]  /*7df0*/  IMAD.X R19, R94, 0x1, R6, P1 ;  /* 0x000000015e137824 */ /* 0x004fc600008e0606 */
[----:B------:R0:W-:Y:S04]  /*7e00*/  STL [R1+0x330], R94 ;  /* 0x0003305e01007387 */ /* 0x0001e80000100800 */
[----:B0-----:R-:W2:Y:S01]  /*7e10*/  LDL.LU R94, [R1+0xe8] ;  /* 0x0000e800015e7983 */ /* 0x001ea20000300800 */
[----:B------:R-:W-:-:S03]  /*7e20*/  PRMT R98, RZ, 0x7610, R98 ;  /* 0x00007610ff627816 */ /* 0x000fc60000000062 */
[----:B------:R-:W3:Y:S04]  /*7e30*/  LDL R8, [R1+0x60] ;  /* 0x0000600001087983 */ /* 0x000ee80000100800 */
[----:B------:R-:W3:Y:S04]  /*7e40*/  LDL R7, [R1+0xd4] ;  /* 0x0000d40001077983 */ /* 0x000ee80000100800 */
[----:B------:R0:W3:Y:S04]  /*7e50*/  @!P0 LDG.E.U16 R98, desc[UR12][R18.64] ;  /* 0x0000000c12628981 */ /* 0x0000e8000c1e1500 */
[----:B------:R2:W-:Y:S01]  /*7e60*/  STS.U16 [R22+UR6+0x11600], R16 ;  /* 0x0116001016007988 */ /* 0x0005e20008000406 */
[----:B0-----:R-:W-:-:S03]  /*7e70*/  IADD3 R18, P1, R4, R5, RZ ;  /* 0x0000000504127210 */ /* 0x001fc60007f3e0ff */
[----:B------:R-:W3:Y:S04]  /*7e80*/  LDL R4, [R1+0x5c] ;  /* 0x00005c0001047983 */ /* 0x000ee80000100800 */
[----:B------:R5:W-:Y:S01]  /*7e90*/  STS.U16 [R22+UR6+0x11200], R17 ;  /* 0x0112001116007988 */ /* 0x000be20008000406 */
[----:B------:R-:W-:Y:S01]  /*7ea0*/  PRMT R99, RZ, 0x7610, R99 ;  /* 0x00007610ff637816 */ /* 0x000fe20000000063 */
[----:B----4-:R-:W-:Y:S02]  /*7eb0*/  IMAD.X R19, R95, 0x1, R6, P1 ;  /* 0x000000015f137824 */ /* 0x010fe400008e0606 */
[----:B------:R-:W-:Y:S04]  /*7ec0*/  STL [R1+0x334], R95 ;  /* 0x0003345f01007387 */ /* 0x000fe80000100800 */
[----:B------:R0:W4:Y:S01]  /*7ed0*/  @!P0 LDG.E.U16 R99, desc[UR12][R18.64] ;  /* 0x0000000c12638981 */ /* 0x000122000c1e1500 */
[----:B--2---:R-:W-:-:S03]  /*7ee0*/  IADD3 R16, P1, R94, R5, RZ ;  /* 0x000000055e107210 */ /* 0x004fc60007f3e0ff */
[----:B------:R1:W-:Y:S02]  /*7ef0*/  STL [R1+0x338], R94 ;  /* 0x0003385e01007387 */ /* 0x0003e40000100800 */
[----:B-----5:R-:W-:Y:S01]  /*7f00*/  IMAD.X R17, R2, 0x1, R6, P1 ;  /* 0x0000000102117824 */ /* 0x020fe200008e0606 */
[----:B0-----:R-:W-:Y:S01]  /*7f10*/  PRMT R18, RZ, 0x7610, R18 ;  /* 0x00007610ff127816 */ /* 0x001fe20000000012 */
[----:B------:R-:W2:Y:S01]  /*7f20*/  LDL R2, [R1+0x15c] ;  /* 0x00015c0001027983 */ /* 0x000ea20000100800 */
[----:B------:R-:W-:-:S03]  /*7f30*/  PRMT R19, RZ, 0x7610, R19 ;  /* 0x00007610ff137816 */ /* 0x000fc60000000013 */
[----:B------:R-:W5:Y:S04]  /*7f40*/  LDL R114, [R1+0xcc] ;  /* 0x0000cc0001727983 */ /* 0x000f680000100800 */
[----:B------:R3:W4:Y:S04]  /*7f50*/  @!P0 LDG.E.U16 R18, desc[UR12][R16.64] ;  /* 0x0000000c10128981 */ /* 0x000728000c1e1500 */
[----:B------:R0:W-:Y:S04]  /*7f60*/  STS.U16 [R22+UR6+0x11e00], R14 ;  /* 0x011e000e16007988 */ /* 0x0001e80008000406 */
[----:B------:R0:W-:Y:S01]  /*7f70*/  STS.U16 [R22+UR6+0x11a00], R15 ;  /* 0x011a000f16007988 */ /* 0x0001e20008000406 */
[----:B---3--:R-:W-:-:S03]  /*7f80*/  IADD3 R16, P1, R110, R5, RZ ;  /* 0x000000056e107210 */ /* 0x008fc60007f3e0ff */
[----:B-1----:R-:W3:Y:S02]  /*7f90*/  LDL.LU R94, [R1+0x170] ;  /* 0x00017000015e7983 */ /* 0x002ee40000300800 */
[--C-:B------:R-:W-:Y:S01]  /*7fa0*/  IMAD.X R17, R117, 0x1, R6.reuse, P1 ;  /* 0x0000000175117824 */ /* 0x100fe200008e0606 */
[----:B0-----:R-:W-:Y:S01]  /*7fb0*/  IADD3 R14, P1, R116, R5, RZ ;  /* 0x00000005740e7210 */ /* 0x001fe20007f3e0ff */
[----:B------:R-:W4:Y:S04]  /*7fc0*/  LDL.LU R95, [R1+0x1c4] ;  /* 0x0001c400015f7983 */ /* 0x000f280000300800 */
[----:B------:R0:W3:Y:S01]  /*7fd0*/  @!P0 LDG.E.U16 R19, desc[UR12][R16.64] ;  /* 0x0000000c10138981 */ /* 0x0000e2000c1e1500 */
[----:B------:R-:W-:-:S03]  /*7fe0*/  IMAD.X R15, R115, 0x1, R6, P1 ;  /* 0x00000001730f7824 */ /* 0x000fc600008e0606 */
[----:B------:R-:W4:Y:S01]  /*7ff0*/  LDL R110, [R1+0xc4] ;  /* 0x0000c400016e7983 */ /* 0x000f220000100800 */
[----:B0-----:R-:W-:-:S06]  /*8000*/  PRMT R16, RZ, 0x7610, R16 ;  /* 0x00007610ff107816 */ /* 0x001fcc0000000010 */
[----:B------:R0:W3:Y:S01]  /*8010*/  @!P0 LDG.E.U16 R16, desc[UR12][R14.64] ;  /* 0x0000000c0e108981 */ /* 0x0000e2000c1e1500 */
[----:B------:R-:W-:-:S03]  /*8020*/  PRMT R17, RZ, 0x7610, R17 ;  /* 0x00007610ff117816 */ /* 0x000fc60000000011 */
[----:B------:R1:W-:Y:S01]  /*8030*/  STS.U16 [R22+UR6+0x12600], R113 ;  /* 0x0126007116007988 */ /* 0x0003e20008000406 */
[----:B0-----:R-:W-:-:S03]  /*8040*/  IADD3 R14, P1, R109, R5, RZ ;  /* 0x000000056d0e7210 */ /* 0x001fc60007f3e0ff */
[----:B------:R-:W3:Y:S02]  /*8050*/  LDL R109, [R1+0x54] ;  /* 0x00005400016d7983 */ /* 0x000ee40000100800 */
[----:B------:R-:W-:Y:S02]  /*8060*/  IMAD.X R15, R8, 0x1, R6, P1 ;  /* 0x00000001080f7824 */ /* 0x000fe400008e0606 */
[----:B-1----:R-:W3:Y:S04]  /*8070*/  LDL.LU R113, [R1+0x110] ;  /* 0x0001100001717983 */ /* 0x002ee80000300800 */
[----:B------:R-:W3:Y:S04]  /*8080*/  LDL R8, [R1+0x150] ;  /* 0x0001500001087983 */ /* 0x000ee80000100800 */
[----:B------:R0:W3:Y:S01]  /*8090*/  @!P0 LDG.E.U16 R17, desc[UR12][R14.64] ;  /* 0x0000000c0e118981 */ /* 0x0000e2000c1e1500 */
[----:B------:R-:W-:-:S03]  /*80a0*/  PRMT R103, RZ, 0x7610, R103 ;  /* 0x00007610ff677816 */ /* 0x000fc60000000067 */
[----:B------:R-:W3:Y:S04]  /*80b0*/  LDL R119, [R1+0xb4] ;  /* 0x0000b40001777983 */ /* 0x000ee80000100800 */
[----:B------:R-:W3:Y:S01]  /*80c0*/  LDL R117, [R1+0x4c] ;  /* 0x00004c0001757983 */ /* 0x000ee20000100800 */
[----:B0-----:R-:W-:-:S03]  /*80d0*/  IADD3 R14, P1, R7, R5, RZ ;  /* 0x00000005070e7210 */ /* 0x001fc60007f3e0ff */
[----:B------:R-:W3:Y:S02]  /*80e0*/  LDL R7, [R1+0xc0] ;  /* 0x0000c00001077983 */ /* 0x000ee40000100800 */
[----:B------:R-:W-:Y:S02]  /*80f0*/  IMAD.X R15, R4, 0x1, R6, P1 ;  /* 0x00000001040f7824 */ /* 0x000fe400008e0606 */
[----:B------:R-:W3:Y:S04]  /*8100*/  LDL R116, [R1+0x140] ;  /* 0x0001400001747983 */ /* 0x000ee80000100800 */
[----:B------:R-:W3:Y:S04]  /*8110*/  LDL R4, [R1+0x1b4] ;  /* 0x0001b40001047983 */ /* 0x000ee80000100800 */
[----:B------:R2:W3:Y:S04]  /*8120*/  @!P0 LDG.E.U16 R103, desc[UR12][R14.64] ;  /* 0x0000000c0e678981 */ /* 0x0004e8000c1e1500 */
[----:B------:R-:W3:Y:S01]  /*8130*/  LDL R115, [R1+0xb0] ;  /* 0x0000b00001737983 */ /* 0x000ee20000100800 */
[----:B--2---:R-:W-:-:S03]  /*8140*/  IADD3 R14, P1, R2, R5, RZ ;  /* 0x00000005020e7210 */ /* 0x004fc60007f3e0ff */
[----:B------:R-:W2:Y:S02]  /*8150*/  LDL R2, [R1+0x14c] ;  /* 0x00014c0001027983 */ /* 0x000ea40000100800 */
[----:B-----5:R-:W-:Y:S02]  /*8160*/  IMAD.X R15, R114, 0x1, R6, P1 ;  /* 0x00000001720f7824 */ /* 0x020fe400008e0606 */
[----:B------:R-:W5:Y:S04]  /*8170*/  LDL R114, [R1+0x1ac] ;  /* 0x0001ac0001727983 */ /* 0x000f680000100800 */
[----:B------:R0:W-:Y:S04]  /*8180*/  STS.U16 [R22+UR6+0x12a00], R112 ;  /* 0x012a007016007988 */ /* 0x0001e80008000406 */
[----:B------:R1:W-:Y:S04]  /*8190*/  STS.U16 [R22+UR6+0x10e00], R108 ;  /* 0x010e006c16007988 */ /* 0x0003e80008000406 */
[----:B0-----:R-:W5:Y:S01]  /*81a0*/  LDL R112, [R1+0x13c] ;  /* 0x00013c0001707983 */ /* 0x001f620000100800 */
[----:B-1----:R-:W-:-:S03]  /*81b0*/  PRMT R108, RZ, 0x7610, R108 ;  /* 0x00007610ff6c7816 */ /* 0x002fc6000000006c */
[----:B------:R4:W-:Y:S04]  /*81c0*/  STS.U16 [R22+UR6+0x12e00], R12 ;  /* 0x012e000c16007988 */ /* 0x0009e80008000406 */
[----:B------:R3:W-:Y:S04]  /*81d0*/  STS.U16 [R22+UR6+0x12200], R13 ;  /* 0x0122000d16007988 */ /* 0x0007e80008000406 */
[----:B------:R0:W5:Y:S01]  /*81e0*/  @!P0 LDG.E.U16 R108, desc[UR12][R14.64] ;  /* 0x0000000c0e6c8981 */ /* 0x000162000c1e1500 */
[----:B----4-:R-:W-:-:S03]  /*81f0*/  IADD3 R12, P1, R110, R5, RZ ;  /* 0x000000056e0c7210 */ /* 0x010fc60007f3e0ff */
[----:B------:R-:W4:Y:S01]  /*8200*/  LDL R110, [R1+0xa4] ;  /* 0x0000a400016e7983 */ /* 0x000f220000100800 */
[----:B0-----:R-:W-:Y:S01]  /*8210*/  PRMT R14, RZ, 0x7610, R14 ;  /* 0x00007610ff0e7816 */ /* 0x001fe2000000000e */
[----:B---3--:R-:W-:Y:S02]  /*8220*/  IMAD.X R13, R109, 0x1, R6, P1 ;  /* 0x000000016d0d7824 */ /* 0x008fe400008e0606 */
[----:B------:R-:W3:Y:S04]  /*8230*/  LDL R109, [R1+0x38] ;  /* 0x00003800016d7983 */ /* 0x000ee80000100800 */
[----:B------:R0:W3:Y:S02]  /*8240*/  @!P0 LDG.E.U16 R14, desc[UR12][R12.64] ;  /* 0x0000000c0c0e8981 */ /* 0x0000e4000c1e1500 */
[----:B0-----:R-:W-:-:S02]  /*8250*/  IADD3 R12, P1, R8, R5, RZ ;  /* 0x00000005080c7210 */ /* 0x001fc40007f3e0ff */
[----:B------:R-:W3:Y:S03]  /*8260*/  LDL R8, [R1+0x130] ;  /* 0x0001300001087983 */ /* 0x000ee60000100800 */
[----:B------:R-:W-:Y:S02]  /*8270*/  IMAD.X R13, R7, 0x1, R6, P1 ;  /* 0x00000001070d7824 */ /* 0x000fe400008e0606 */
[----:B------:R-:W3:Y:S04]  /*8280*/  LDL R7, [R1+0xa0] ;  /* 0x0000a00001077983 */ /* 0x000ee80000100800 */
[----:B------:R0:W-:Y:S04]  /*8290*/  STS.U16 [R22+UR6+0x13600], R10 ;  /* 0x0136000a16007988 */ /* 0x0001e80008000406 */
[----:B------:R2:W-:Y:S01]  /*82a0*/  STS.U16 [R22+UR6+0x13200], R11 ;  /* 0x0132000b16007988 */ /* 0x0005e20008000406 */
[----:B0-----:R-:W-:-:S03]  /*82b0*/  IADD3 R10, P1, R4, R5, RZ ;  /* 0x00000005040a7210 */ /* 0x001fc60007f3e0ff */
[----:B------:R-:W3:Y:S02]  /*82c0*/  LDL R4, [R1+0x1a4] ;  /* 0x0001a40001047983 */ /* 0x000ee40000100800 */
[----:B--2---:R-:W-:Y:S02]  /*82d0*/  IMAD.X R11, R2, 0x1, R6, P1 ;  /* 0x00000001020b7824 */ /* 0x004fe400008e0606 */
[----:B------:R-:W2:Y:S01]  /*82e0*/  LDL R2, [R1+0x12c] ;  /* 0x00012c0001027983 */ /* 0x000ea20000100800 */
[----:B------:R-:W-:-:S06]  /*82f0*/  PRMT R15, RZ, 0x7610, R15 ;  /* 0x00007610ff0f7816 */ /* 0x000fcc000000000f */
[----:B------:R0:W2:Y:S02]  /*8300*/  @!P0 LDG.E.U16 R15, desc[UR12][R12.64] ;  /* 0x0000000c0c0f8981 */ /* 0x0000a4000c1e1500 */
[----:B0-----:R-:W-:-:S06]  /*8310*/  PRMT R12, RZ, 0x7610, R12 ;  /* 0x00007610ff0c7816 */ /* 0x001fcc000000000c */
[----:B------:R0:W2:Y:S01]  /*8320*/  @!P0 LDG.E.U16 R12, desc[UR12][R10.64] ;  /* 0x0000000c0a0c8981 */ /* 0x0000a2000c1e1500 */
[----:B------:R-:W-:Y:S02]  /*8330*/  PRMT R13, RZ, 0x7610, R13 ;  /* 0x00007610ff0d7816 */ /* 0x000fe4000000000d */
[----:B0-----:R-:W-:-:S05]  /*8340*/  IADD3 R10, P1, R119, R5, RZ ;  /* 0x00000005770a7210 */ /* 0x001fca0007f3e0ff */
[----:B------:R-:W-:Y:S01]  /*8350*/  IMAD.X R11, R117, 0x1, R6, P1 ;  /* 0x00000001750b7824 */ /* 0x000fe200008e0606 */
[----:B------:R-:W-:Y:S04]  /*8360*/  STS.U16 [R22+UR6+0x13a00], R92 ;  /* 0x013a005c16007988 */ /* 0x000fe80008000406 */
[----:B------:R0:W2:Y:S04]  /*8370*/  @!P0 LDG.E.U16 R13, desc[UR12][R10.64] ;  /* 0x0000000c0a0d8981 */ /* 0x0000a8000c1e1500 */
[----:B------:R1:W-:Y:S01]  /*8380*/  STS.U16 [R22+UR6+0x13e00], R100 ;  /* 0x013e006416007988 */ /* 0x0003e20008000406 */
[----:B0-----:R-:W-:-:S02]  /*8390*/  IADD3 R10, P1, R116, R5, RZ ;  /* 0x00000005740a7210 */ /* 0x001fc40007f3e0ff */
[----:B-1----:R-:W-:-:S03]  /*83a0*/  PRMT R22, RZ, 0x7610, R22 ;  /* 0x00007610ff167816 */ /* 0x002fc60000000016 */
[----:B------:R-:W-:-:S05]  /*83b0*/  IMAD.X R11, R115, 0x1, R6, P1 ;  /* 0x00000001730b7824 */ /* 0x000fca00008e0606 */
[----:B------:R5:W2:Y:S01]  /*83c0*/  @!P0 LDG.E.U16 R22, desc[UR12][R10.64] ;  /* 0x0000000c0a168981 */ /* 0x000aa2000c1e1500 */
[----:B------:R-:W-:Y:S02]  /*83d0*/  PRMT R92, RZ, 0x7610, R92 ;  /* 0x00007610ff5c7816 */ /* 0x000fe4000000005c */
[----:B-----5:R-:W-:-:S05]  /*83e0*/  IADD3 R10, P1, R114, R5, RZ ;  /* 0x00000005720a7210 */ /* 0x020fca0007f3e0ff */
[----:B------:R-:W-:-:S05]  /*83f0*/  IMAD.X R11, R112, 0x1, R6, P1 ;  /* 0x00000001700b7824 */ /* 0x000fca00008e0606 */
[----:B------:R4:W5:Y:S01]  /*8400*/  @!P0 LDG.E.U16 R92, desc[UR12][R10.64] ;  /* 0x0000000c0a5c8981 */ /* 0x000962000c1e1500 */
[----:B------:R-:W-:Y:S02]  /*8410*/  PRMT R100, RZ, 0x7610, R100 ;  /* 0x00007610ff647816 */ /* 0x000fe40000000064 */
[----:B----4-:R-:W-:Y:S01]  /*8420*/  IADD3 R10, P1, R110, R5, RZ ;  /* 0x000000056e0a7210 */ /* 0x010fe20007f3e0ff */
[----:B------:R-:W-:-:S04]  /*8430*/  IMAD R106, R106, 0x200, R107 ;  /* 0x000002006a6a7824 */ /* 0x000fc800078e026b */
[----:B---3--:R-:W-:Y:S01]  /*8440*/  IMAD.X R11, R109, 0x1, R6, P1 ;  /* 0x000000016d0b7824 */ /* 0x008fe200008e0606 */
[----:B------:R0:W-:Y:S04]  /*8450*/  STS.U16 [R106+UR6], R20 ;  /* 0x000000146a007988 */ /* 0x0001e80008000406 */
[----:B------:R1:W3:Y:S01]  /*8460*/  @!P0 LDG.E.U16 R100, desc[UR12][R10.64] ;  /* 0x0000000c0a648981 */ /* 0x0002e2000c1e1500 */
[----:B0-----:R-:W-:Y:S02]  /*8470*/  PRMT R20, RZ, 0x7610, R20 ;  /* 0x00007610ff147816 */ /* 0x001fe40000000014 */
[----:B-1----:R-:W-:-:S05]  /*8480*/  IADD3 R10, P1, R8, R5, RZ ;  /* 0x00000005080a7210 */ /* 0x002fca0007f3e0ff */
[----:B------:R-:W-:-:S05]  /*8490*/  IMAD.X R11, R7, 0x1, R6, P1 ;  /* 0x00000001070b7824 */ /* 0x000fca00008e0606 */
[----:B------:R0:W4:Y:S04]  /*84a0*/  @!P0 LDG.E.U16 R20, desc[UR12][R10.64] ;  /* 0x0000000c0a148981 */ /* 0x000128000c1e1500 */
[----:B------:R1:W-:Y:S01]  /*84b0*/  STS.U16 [R106+UR6+0x400], R9 ;  /* 0x000400096a007988 */ /* 0x0003e20008000406 */
[----:B0-----:R-:W-:Y:S02]  /*84c0*/  IADD3 R10, P1, R4, R5, RZ ;  /* 0x00000005040a7210 */ /* 0x001fe40007f3e0ff */
[----:B-1----:R-:W-:-:S03]  /*84d0*/  PRMT R9, RZ, 0x7610, R9 ;  /* 0x00007610ff097816 */ /* 0x002fc60000000009 */
[----:B--2---:R-:W-:-:S05]  /*84e0*/  IMAD.X R11, R2, 0x1, R6, P1 ;  /* 0x00000001020b7824 */ /* 0x004fca00008e0606 */
[----:B------:R-:W2:Y:S04]  /*84f0*/  @!P0 LDG.E.U16 R9, desc[UR12][R10.64] ;  /* 0x0000000c0a098981 */ /* 0x000ea8000c1e1500 */
[----:B---3--:R-:W-:Y:S04]  /*8500*/  STL [R1+0x424], R100 ;  /* 0x0004246401007387 */ /* 0x008fe80000100800 */
[----:B----4-:R0:W-:Y:S04]  /*8510*/  STL [R1+0x428], R20 ;  /* 0x0004281401007387 */ /* 0x0101e80000100800 */
[----:B0-----:R-:W3:Y:S04]  /*8520*/  LDL.LU R20, [R1+0x194] ;  /* 0x0001940001147983 */ /* 0x001ee80000300800 */
[----:B------:R-:W4:Y:S04]  /*8530*/  LDL.LU R100, [R1+0x190] ;  /* 0x0001900001647983 */ /* 0x000f280000300800 */
[----:B------:R-:W5:Y:S04]  /*8540*/  LDL.LU R119, [R1+0x1d4] ;  /* 0x0001d40001777983 */ /* 0x000f680000300800 */
[----:B------:R-:W4:Y:S04]  /*8550*/  LDL.LU R7, [R1+0x180] ;  /* 0x0001800001077983 */ /* 0x000f280000300800 */
        /* <DEDUP_REMOVED lines=9> */
[----:B--2---:R0:W-:Y:S04]  /*85f0*/  STL [R1+0x420], R9 ;  /* 0x0004200901007387 */ /* 0x0041e80000100800 */
[----:B0-----:R-:W2:Y:S01]  /*8600*/  LDL.LU R9, [R1+0x10c] ;  /* 0x00010c0001097983 */ /* 0x001ea20000300800 */
[----:B------:R-:W0:Y:S01]  /*8610*/  S2R R2, SR_TID.X ;  /* 0x0000000000027919 */ /* 0x000e220000002100 */
[----:B------:R-:W-:-:S02]  /*8620*/  IADD3 R10, P1, R111, R5, RZ ;  /* 0x000000056f0a7210 */ /* 0x000fc40007f3e0ff */
[----:B------:R1:W-:Y:S03]  /*8630*/  STS.U16 [R106+UR6+0x5c00], R102 ;  /* 0x005c00666a007988 */ /* 0x0003e60008000406 */
[----:B------:R-:W-:Y:S01]  /*8640*/  IMAD.X R11, R113, 0x1, R6, P1 ;  /* 0x00000001710b7824 */ /* 0x000fe200008e0606 */
[----:B-1----:R-:W-:-:S06]  /*8650*/  PRMT R102, RZ, 0x7610, R102 ;  /* 0x00007610ff667816 */ /* 0x002fcc0000000066 */
[----:B------:R1:W5:Y:S01]  /*8660*/  @!P0 LDG.E.U16 R102, desc[UR12][R10.64] ;  /* 0x0000000c0a668981 */ /* 0x000362000c1e1500 */
[C---:B0-----:R-:W-:Y:S01]  /*8670*/  IMAD.SHL.U32 R107, R2.reuse, 0x2, RZ ;  /* 0x00000002026b7824 */ /* 0x041fe200078e00ff */
[----:B-1----:R-:W-:-:S04]  /*8680*/  LOP3.LUT R10, R2, 0x180, RZ, 0xc0, !PT ;  /* 0x00000180020a7812 */ /* 0x002fc800078ec0ff */
[----:B------:R-:W-:Y:S02]  /*8690*/  LOP3.LUT R107, R107, 0x7e, RZ, 0xc0, !PT ;  /* 0x0000007e6b6b7812 */ /* 0x000fe400078ec0ff */
[----:B------:R-:W-:Y:S02]  /*86a0*/  SHF.R.U32.HI R10, RZ, 0x3, R10 ;  /* 0x00000003ff0a7819 */ /* 0x000fe4000001160a */
[----:B------:R-:W-:-:S04]  /*86b0*/  LOP3.LUT R107, R107, 0x180, R2, 0xf8, !PT ;  /* 0x000001806b6b7812 */ /* 0x000fc800078ef802 */
[----:B------:R-:W-:Y:S01]  /*86c0*/  LOP3.LUT R107, R107, R10, RZ, 0x3c, !PT ;  /* 0x0000000a6b6b7212 */ /* 0x000fe200078e3cff */
[----:B------:R0:W-:Y:S02]  /*86d0*/  STS.U16 [R106+UR6+0x6000], R104 ;  /* 0x006000686a007988 */ /* 0x0001e40008000406 */
[----:B0-----:R-:W-:Y:S02]  /*86e0*/  PRMT R104, RZ, 0x7610, R104 ;  /* 0x00007610ff687816 */ /* 0x001fe40000000068 */
[----:B---3--:R-:W-:-:S05]  /*86f0*/  IADD3 R10, P1, R20, R5, RZ ;  /* 0x00000005140a7210 */ /* 0x008fca0007f3e0ff */
[----:B--2---:R-:W-:-:S05]  /*8700*/  IMAD.X R11, R9, 0x1, R6, P1 ;  /* 0x00000001090b7824 */ /* 0x004fca00008e0606 */
[----:B------:R-:W2:Y:S04]  /*8710*/  @!P0 LDG.E.U16 R104, desc[UR12][R10.64] ;  /* 0x0000000c0a688981 */ /* 0x000ea8000c1e1500 */
[----:B------:R0:W-:Y:S04]  /*8720*/  STL [R1+0x33c], R111 ;  /* 0x00033c6f01007387 */ /* 0x0001e80000100800 */
[----:B0-----:R-:W3:Y:S04]  /*8730*/  LDL.LU R111, [R1+0x164] ;  /* 0x00016400016f7983 */ /* 0x001ee80000300800 */
[----:B------:R0:W-:Y:S04]  /*8740*/  STL [R1+0x340], R113 ;  /* 0x0003407101007387 */ /* 0x0001e80000100800 */
[----:B0-----:R-:W3:Y:S04]  /*8750*/  LDL.LU R113, [R1+0xdc] ;  /* 0x0000dc0001717983 */ /* 0x001ee80000300800 */
[----:B-----5:R0:W-:Y:S04]  /*8760*/  STL [R1+0x418], R102 ;  /* 0x0004186601007387 */ /* 0x0201e80000100800 */
[----:B0-----:R-:W5:Y:S04]  /*8770*/  LDL.LU R102, [R1+0xec] ;  /* 0x0000ec0001667983 */ /* 0x001f680000300800 */
[----:B------:R-:W3:Y:S04]  /*8780*/  LDL R8, [R1+0xd0] ;  /* 0x0000d00001087983 */ /* 0x000ee80000100800 */
[----:B------:R-:W3:Y:S04]  /*8790*/  LDL R2, [R1+0x154] ;  /* 0x0001540001027983 */ /* 0x000ee80000100800 */
[----:B--2---:R0:W-:Y:S04]  /*87a0*/  STL [R1+0x41c], R104 ;  /* 0x00041c6801007387 */ /* 0x0041e80000100800 */
[----:B0-----:R-:W2:Y:S01]  /*87b0*/  LDL.LU R104, [R1+0xf0] ;  /* 0x0000f00001687983 */ /* 0x001ea20000300800 */
[----:B------:R-:W-:-:S03]  /*87c0*/  IADD3 R10, P1, R119, R5, RZ ;  /* 0x00000005770a7210 */ /* 0x000fc60007f3e0ff */
[----:B------:R0:W-:Y:S02]  /*87d0*/  STS.U16 [R106+UR6+0x6800], R101 ;  /* 0x006800656a007988 */ /* 0x0001e40008000406 */
[----:B----4-:R-:W-:Y:S01]  /*87e0*/  IMAD.X R11, R100, 0x1, R6, P1 ;  /* 0x00000001640b7824 */ /* 0x010fe200008e0606 */
[----:B0-----:R-:W-:Y:S01]  /*87f0*/  PRMT R101, RZ, 0x7610, R101 ;  /* 0x00007610ff657816 */ /* 0x001fe20000000065 */
[----:B------:R0:W-:Y:S05]  /*8800*/  STS.U16 [R106+UR6+0x6c00], R93 ;  /* 0x006c005d6a007988 */ /* 0x0001ea0008000406 */
[----:B------:R1:W4:Y:S01]  /*8810*/  @!P0 LDG.E.U16 R101, desc[UR12][R10.64] ;  /* 0x0000000c0a658981 */ /* 0x000322000c1e1500 */
[----:B0-----:R-:W-:-:S02]  /*8820*/  PRMT R93, RZ, 0x7610, R93 ;  /* 0x00007610ff5d7816 */ /* 0x001fc4000000005d */
[----:B-1----:R-:W-:-:S05]  /*8830*/  IADD3 R10, P1, R4, R5, RZ ;  /* 0x00000005040a7210 */ /* 0x002fca0007f3e0ff */
[----:B------:R-:W-:Y:S01]  /*8840*/  IMAD.X R11, R123, 0x1, R6, P1 ;  /* 0x000000017b0b7824 */ /* 0x000fe200008e0606 */
[----:B------:R0:W-:Y:S04]  /*8850*/  STS.U16 [R106+UR6+0x7000], R96 ;  /* 0x007000606a007988 */ /* 0x0001e80008000406 */
[----:B------:R1:W4:Y:S01]  /*8860*/  @!P0 LDG.E.U16 R93, desc[UR12][R10.64] ;  /* 0x0000000c0a5d8981 */ /* 0x000322000c1e1500 */
[----:B0-----:R-:W-:Y:S02]  /*8870*/  PRMT R96, RZ, 0x7610, R96 ;  /* 0x00007610ff607816 */ /* 0x001fe40000000060 */
        /* <DEDUP_REMOVED lines=9> */
[----:B0-----:R-:W-:-:S03]  /*8910*/  PRMT R88, RZ, 0x7610, R88 ;  /* 0x00007610ff587816 */ /* 0x001fc60000000058 */
[----:B------:R0:W-:Y:S02]  /*8920*/  STS.U16 [R106+UR6+0x7c00], R23 ;  /* 0x007c00176a007988 */ /* 0x0001e40008000406 */
[----:B0-----:R-:W-:Y:S02]  /*8930*/  PRMT R23, RZ, 0x7610, R23 ;  /* 0x00007610ff177816 */ /* 0x001fe40000000017 */
[----:B------:R0:W-:Y:S04]  /*8940*/  STS.U16 [R106+UR6+0x800], R21 ;  /* 0x000800156a007988 */ /* 0x0001e80008000406 */
[----:B------:R-:W-:Y:S01]  /*8950*/  STL [R1+0x344], R95 ;  /* 0x0003445f01007387 */ /* 0x000fe20000100800 */
[----:B0-----:R-:W-:-:S03]  /*8960*/  PRMT R21, RZ, 0x7610, R21 ;  /* 0x00007610ff157816 */ /* 0x001fc60000000015 */
[----:B------:R0:W-:Y:S02]  /*8970*/  STS.U16 [R106+UR6+0xc00], R90 ;  /* 0x000c005a6a007988 */ /* 0x0001e40008000406 */
[----:B0-----:R-:W-:Y:S02]  /*8980*/  PRMT R90, RZ, 0x7610, R90 ;  /* 0x00007610ff5a7816 */ /* 0x001fe4000000005a */
[----:B--2---:R-:W-:-:S05]  /*8990*/  IADD3 R10, P1, R104, R5, RZ ;  /* 0x00000005680a7210 */ /* 0x004fca0007f3e0ff */
[----:B------:R-:W-:-:S05]  /*89a0*/  IMAD.X R11, R116, 0x1, R6, P1 ;  /* 0x00000001740b7824 */ /* 0x000fca00008e0606 */
[----:B------:R0:W2:Y:S02]  /*89b0*/  @!P0 LDG.E.U16 R88, desc[UR12][R10.64] ;  /* 0x0000000c0a588981 */ /* 0x0000a4000c1e1500 */
[----:B0-----:R-:W-:-:S05]  /*89c0*/  IADD3 R10, P1, R124, R5, RZ ;  /* 0x000000057c0a7210 */ /* 0x001fca0007f3e0ff */
[----:B-----5:R-:W-:-:S05]  /*89d0*/  IMAD.X R11, R102, 0x1, R6, P1 ;  /* 0x00000001660b7824 */ /* 0x020fca00008e0606 */
[----:B------:R0:W5:Y:S02]  /*89e0*/  @!P0 LDG.E.U16 R23, desc[UR12][R10.64] ;  /* 0x0000000c0a178981 */ /* 0x000164000c1e1500 */
[-C--:B0-----:R-:W-:Y:S02]  /*89f0*/  IADD3 R10, P1, R95, R5.reuse, RZ ;  /* 0x000000055f0a7210 */ /* 0x081fe40007f3e0ff */
[----:B------:R-:W4:Y:S03]  /*8a00*/  LDL.LU R95, [R1+0x1bc] ;  /* 0x0001bc00015f7983 */ /* 0x000f260000300800 */
[----:B------:R-:W-:Y:S01]  /*8a10*/  IMAD.X R11, R94, 0x1, R6, P1 ;  /* 0x000000015e0b7824 */ /* 0x000fe200008e0606 */
[----:B------:R0:W-:Y:S04]  /*8a20*/  STL [R1+0x348], R94 ;  /* 0x0003485e01007387 */ /* 0x0001e80000100800 */
[----:B------:R1:W2:Y:S04]  /*8a30*/  @!P0 LDG.E.U16 R21, desc[UR12][R10.64] ;  /* 0x0000000c0a158981 */ /* 0x0002a8000c1e1500 */
[----:B0-----:R-:W5:Y:S01]  /*8a40*/  LDL.LU R94, [R1+0x160] ;  /* 0x00016000015e7983 */ /* 0x001f620000300800 */
[----:B-1----:R-:W-:-:S05]  /*8a50*/  IADD3 R10, P1, R120, R5, RZ ;  /* 0x00000005780a7210 */ /* 0x002fca0007f3e0ff */
[--C-:B------:R-:W-:Y:S01]  /*8a60*/  IMAD.X R11, R122, 0x1, R6.reuse, P1 ;  /* 0x000000017a0b7824 */ /* 0x100fe200008e0606 */
[----:B---3--:R0:W-:Y:S04]  /*8a70*/  STL [R1+0x34c], R111 ;  /* 0x00034c6f01007387 */ /* 0x0081e80000100800 */
[----:B------:R1:W3:Y:S02]  /*8a80*/  @!P0 LDG.E.U16 R90, desc[UR12][R10.64] ;  /* 0x0000000c0a5a8981 */ /* 0x0002e4000c1e1500 */
[----:B-1----:R-:W-:Y:S02]  /*8a90*/  IADD3 R10, P1, R111, R5, RZ ;  /* 0x000000056f0a7210 */ /* 0x002fe40007f3e0ff */
[----:B0-----:R-:W2:Y:S04]  /*8aa0*/  LDL.LU R111, [R1+0x58] ;  /* 0x00005800016f7983 */ /* 0x001ea80000300800 */
[----:B------:R0:W-:Y:S01]  /*8ab0*/  STS.U16 [R106+UR6+0x1000], R91 ;  /* 0x0010005b6a007988 */ /* 0x0001e20008000406 */
[----:B------:R-:W-:-:S03]  /*8ac0*/  IMAD.X R11, R113, 0x1, R6, P1 ;  /* 0x00000001710b7824 */ /* 0x000fc600008e0606 */
[----:B------:R1:W-:Y:S01]  /*8ad0*/  STL [R1+0x350], R113 ;  /* 0x0003507101007387 */ /* 0x0003e20000100800 */
[----:B0-----:R-:W-:-:S03]  /*8ae0*/  PRMT R91, RZ, 0x7610, R91 ;  /* 0x00007610ff5b7816 */ /* 0x001fc6000000005b */
[----:B-1----:R-:W3:Y:S04]  /*8af0*/  LDL.LU R113, [R1+0x158] ;  /* 0x0001580001717983 */ /* 0x002ee80000300800 */
[----:B------:R4:W3:Y:S04]  /*8b00*/  @!P0 LDG.E.U16 R91, desc[UR12][R10.64] ;  /* 0x0000000c0a5b8981 */ /* 0x0008e8000c1e1500 */
[----:B------:R0:W-:Y:S02]  /*8b10*/  STS.U16 [R106+UR6+0x1400], R97 ;  /* 0x001400616a007988 */ /* 0x0001e40008000406 */
[----:B0-----:R-:W-:-:S02]  /*8b20*/  PRMT R97, RZ, 0x7610, R97 ;  /* 0x00007610ff617816 */ /* 0x001fc40000000061 */
[----:B----4-:R-:W-:Y:S01]  /*8b30*/  IADD3 R10, P1, R95, R5, RZ ;  /* 0x000000055f0a7210 */ /* 0x010fe20007f3e0ff */
[----:B------:R0:W-:Y:S04]  /*8b40*/  STL [R1+0x354], R95 ;  /* 0x0003545f01007387 */ /* 0x0001e80000100800 */
[----:B0-----:R-:W4:Y:S01]  /*8b50*/  LDL.LU R95, [R1+0xc8] ;  /* 0x0000c800015f7983 */ /* 0x001f220000300800 */
[----:B-----5:R-:W-:-:S03]  /*8b60*/  IMAD.X R11, R94, 0x1, R6, P1 ;  /* 0x000000015e0b7824 */ /* 0x020fc600008e0606 */
[----:B------:R0:W-:Y:S04]  /*8b70*/  STL [R1+0x358], R94 ;  /* 0x0003585e01007387 */ /* 0x0001e80000100800 */
[----:B------:R1:W5:Y:S04]  /*8b80*/  @!P0 LDG.E.U16 R97, desc[UR12][R10.64] ;  /* 0x0000000c0a618981 */ /* 0x000368000c1e1500 */
[----:B0-----:R-:W5:Y:S01]  /*8b90*/  LDL.LU R94, [R1+0x1b8] ;  /* 0x0001b800015e7983 */ /* 0x001f620000300800 */
[----:B-1----:R-:W-:-:S03]  /*8ba0*/  IADD3 R10, P1, R8, R5, RZ ;  /* 0x00000005080a7210 */ /* 0x002fc60007f3e0ff */
[----:B------:R-:W5:Y:S02]  /*8bb0*/  LDL R8, [R1+0x1b0] ;  /* 0x0001b00001087983 */ /* 0x000f640000100800 */
[----:B--2---:R-:W-:Y:S02]  /*8bc0*/  IMAD.X R11, R111, 0x1, R6, P1 ;  /* 0x000000016f0b7824 */ /* 0x004fe400008e0606 */
[----:B------:R0:W-:Y:S04]  /*8bd0*/  STL [R1+0x35c], R111 ;  /* 0x00035c6f01007387 */ /* 0x0001e80000100800 */
[----:B0-----:R-:W2:Y:S04]  /*8be0*/  LDL.LU R111, [R1+0xbc] ;  /* 0x0000bc00016f7983 */ /* 0x001ea80000300800 */
[----:B------:R0:W-:Y:S02]  /*8bf0*/  STS.U16 [R106+UR6+0x1800], R98 ;  /* 0x001800626a007988 */ /* 0x0001e40008000406 */
[----:B0-----:R-:W-:-:S02]  /*8c00*/  PRMT R98, RZ, 0x7610, R98 ;  /* 0x00007610ff627816 */ /* 0x001fc40000000062 */
[----:B---3--:R0:W-:Y:S04]  /*8c10*/  STL [R1+0x360], R113 ;  /* 0x0003607101007387 */ /* 0x0081e80000100800 */
[----:B------:R1:W3:Y:S04]  /*8c20*/  @!P0 LDG.E.U16 R98, desc[UR12][R10.64] ;  /* 0x0000000c0a628981 */ /* 0x0002e8000c1e1500 */
[----:B------:R0:W-:Y:S01]  /*8c30*/  STS.U16 [R106+UR6+0x1c00], R99 ;  /* 0x001c00636a007988 */ /* 0x0001e20008000406 */
[----:B-1----:R-:W-:-:S03]  /*8c40*/  IADD3 R10, P1, R113, R5, RZ ;  /* 0x00000005710a7210 */ /* 0x002fc60007f3e0ff */
[----:B0-----:R-:W3:Y:S01]  /*8c50*/  LDL.LU R113, [R1+0x50] ;  /* 0x0000500001717983 */ /* 0x001ee20000300800 */
[----:B------:R-:W-:-:S03]  /*8c60*/  PRMT R99, RZ, 0x7610, R99 ;  /* 0x00007610ff637816 */ /* 0x000fc60000000063 */
[----:B------:R0:W-:Y:S02]  /*8c70*/  STS.U16 [R106+UR6+0x2000], R18 ;  /* 0x002000126a007988 */ /* 0x0001e40008000406 */
[----:B0-----:R-:W-:Y:S01]  /*8c80*/  PRMT R18, RZ, 0x7610, R18 ;  /* 0x00007610ff127816 */ /* 0x001fe20000000012 */
[----:B----4-:R-:W-:Y:S01]  /*8c90*/  IMAD.X R11, R95, 0x1, R6, P1 ;  /* 0x000000015f0b7824 */ /* 0x010fe200008e0606 */
[----:B------:R0:W-:Y:S04]  /*8ca0*/  STL [R1+0x364], R95 ;  /* 0x0003645f01007387 */ /* 0x0001e80000100800 */
[----:B------:R5:W4:Y:S04]  /*8cb0*/  @!P0 LDG.E.U16 R99, desc[UR12][R10.64] ;  /* 0x0000000c0a638981 */ /* 0x000b28000c1e1500 */
[----:B0-----:R-:W4:Y:S01]  /*8cc0*/  LDL.LU R95, [R1+0x148] ;  /* 0x00014800015f7983 */ /* 0x001f220000300800 */
[----:B-----5:R-:W-:-:S03]  /*8cd0*/  IADD3 R10, P1, R94, R5, RZ ;  /* 0x000000055e0a7210 */ /* 0x020fc60007f3e0ff */
[----:B------:R0:W-:Y:S02]  /*8ce0*/  STL [R1+0x368], R94 ;  /* 0x0003685e01007387 */ /* 0x0001e40000100800 */
[----:B------:R-:W-:-:S05]  /*8cf0*/  IMAD.X R11, R2, 0x1, R6, P1 ;  /* 0x00000001020b7824 */ /* 0x000fca00008e0606 */
[----:B------:R2:W5:Y:S04]  /*8d00*/  @!P0 LDG.E.U16 R18, desc[UR12][R10.64] ;  /* 0x0000000c0a128981 */ /* 0x000568000c1e1500 */
[----:B0-----:R-:W5:Y:S04]  /*8d10*/  LDL.LU R94, [R1+0xb8] ;  /* 0x0000b800015e7983 */ /* 0x001f680000300800 */
[----:B------:R-:W5:Y:S01]  /*8d20*/  LDL R2, [R1+0xa8] ;  /* 0x0000a80001027983 */ /* 0x000f620000100800 */
[----:B--2---:R-:W-:-:S03]  /*8d30*/  IADD3 R10, P1, R111, R5, RZ ;  /* 0x000000056f0a7210 */ /* 0x004fc60007f3e0ff */
[----:B------:R0:W-:Y:S04]  /*8d40*/  STL [R1+0x36c], R111 ;  /* 0x00036c6f01007387 */ /* 0x0001e80000100800 */
[----:B0-----:R-:W2:Y:S04]  /*8d50*/  LDL.LU R111, [R1+0x144] ;  /* 0x00014400016f7983 */ /* 0x001ea80000300800 */
[----:B------:R0:W-:Y:S02]  /*8d60*/  STS.U16 [R106+UR6+0x2400], R19 ;  /* 0x002400136a007988 */ /* 0x0001e40008000406 */
[----:B0-----:R-:W-:Y:S01]  /*8d70*/  PRMT R19, RZ, 0x7610, R19 ;  /* 0x00007610ff137816 */ /* 0x001fe20000000013 */
[----:B---3--:R-:W-:Y:S01]  /*8d80*/  IMAD.X R11, R113, 0x1, R6, P1 ;  /* 0x00000001710b7824 */ /* 0x008fe200008e0606 */
[----:B------:R0:W-:Y:S04]  /*8d90*/  STL [R1+0x370], R113 ;  /* 0x0003707101007387 */ /* 0x0001e80000100800 */
[----:B------:R4:W3:Y:S04]  /*8da0*/  @!P0 LDG.E.U16 R19, desc[UR12][R10.64] ;  /* 0x0000000c0a138981 */ /* 0x0008e8000c1e1500 */
[----:B0-----:R-:W3:Y:S04]  /*8db0*/  LDL.LU R113, [R1+0xac] ;  /* 0x0000ac0001717983 */ /* 0x001ee80000300800 */
[----:B------:R0:W-:Y:S02]  /*8dc0*/  STS.U16 [R106+UR6+0x2800], R16 ;  /* 0x002800106a007988 */ /* 0x0001e40008000406 */
[----:B0-----:R-:W-:Y:S01]  /*8dd0*/  PRMT R16, RZ, 0x7610, R16 ;  /* 0x00007610ff107816 */ /* 0x001fe20000000010 */
[----:B------:R-:W-:Y:S01]  /*8de0*/  IMAD.MOV.U32 R110, RZ, RZ, R0 ;  /* 0x000000ffff6e7224 */ /* 0x000fe200078e0000 */
        /* <DEDUP_REMOVED lines=14> */
[----:B------:R0:W-:Y:S04]  /*8ed0*/  STS.U16 [R106+UR6+0x3000], R103 ;  /* 0x003000676a007988 */ /* 0x0001e80008000406 */
[----:B------:R1:W2:Y:S04]  /*8ee0*/  @!P0 LDG.E.U16 R17, desc[UR12][R10.64] ;  /* 0x0000000c0a118981 */ /* 0x0002a8000c1e1500 */
[----:B---3--:R3:W-:Y:S01]  /*8ef0*/  STL [R1+0x380], R113 ;  /* 0x0003807101007387 */ /* 0x0087e20000100800 */
[----:B0-----:R-:W-:Y:S02]  /*8f00*/  PRMT R103, RZ, 0x7610, R103 ;  /* 0x00007610ff677816 */ /* 0x001fe40000000067 */
[----:B-1----:R-:W-:-:S02]  /*8f10*/  IADD3 R10, P1, R113, R5, RZ ;  /* 0x00000005710a7210 */ /* 0x002fc40007f3e0ff */
[----:B---3--:R-:W3:Y:S04]  /*8f20*/  LDL.LU R113, [R1+0x134] ;  /* 0x0001340001717983 */ /* 0x008ee80000300800 */
        /* <DEDUP_REMOVED lines=10> */
[----:B0-----:R-:W5:Y:S01]  /*8fd0*/  LDL.LU R94, [R1+0x34] ;  /* 0x00003400015e7983 */ /* 0x001f620000300800 */
[----:B--2---:R-:W-:-:S03]  /*8fe0*/  IADD3 R10, P1, R111, R5, RZ ;  /* 0x000000056f0a7210 */ /* 0x004fc60007f3e0ff */
[----:B------:R0:W-:Y:S04]  /*8ff0*/  STL [R1+0x38c], R111 ;  /* 0x00038c6f01007387 */ /* 0x0001e80000100800 */
[----:B0-----:R-:W2:Y:S04]  /*9000*/  LDL.LU R111, [R1+0x98] ;  /* 0x00009800016f7983 */ /* 0x001ea80000300800 */
[----:B------:R0:W-:Y:S04]  /*9010*/  STS.U16 [R106+UR6+0x3800], R14 ;  /* 0x0038000e6a007988 */ /* 0x0001e80008000406 */
[----:B------:R1:W-:Y:S01]  /*9020*/  STS.U16 [R106+UR6+0x3c00], R15 ;  /* 0x003c000f6a007988 */ /* 0x0003e20008000406 */
[----:B------:R-:W-:-:S03]  /*9030*/  IMAD.MOV.U32 R109, RZ, RZ, R3 ;  /* 0x000000ffff6d7224 */ /* 0x000fc600078e0003 */
[----:B------:R1:W-:Y:S01]  /*9040*/  STS.U16 [R106+UR6+0x4000], R12 ;  /* 0x0040000c6a007988 */ /* 0x0003e20008000406 */
[----:B0-----:R-:W-:-:S03]  /*9050*/  PRMT R14, RZ, 0x7610, R14 ;  /* 0x00007610ff0e7816 */ /* 0x001fc6000000000e */
[----:B------:R-:W2:Y:S01]  /*9060*/  LDL.LU R8, [R1+0x20] ;  /* 0x0000200001087983 */ /* 0x000ea20000300800 */
[----:B---3--:R-:W-:Y:S01]  /*9070*/  IMAD.X R11, R113, 0x1, R6, P1 ;  /* 0x00000001710b7824 */ /* 0x008fe200008e0606 */
[----:B-1----:R-:W-:Y:S02]  /*9080*/  PRMT R15, RZ, 0x7610, R15 ;  /* 0x00007610ff0f7816 */ /* 0x002fe4000000000f */
[----:B------:R-:W3:Y:S04]  /*9090*/  LDL.LU R117, [R1+0x1c] ;  /* 0x00001c0001757983 */ /* 0x000ee80000300800 */
[----:B------:R4:W3:Y:S01]  /*90a0*/  @!P0 LDG.E.U16 R14, desc[UR12][R10.64] ;  /* 0x0000000c0a0e8981 */ /* 0x0008e2000c1e1500 */
[----:B------:R-:W-:-:S03]  /*90b0*/  PRMT R12, RZ, 0x7610, R12 ;  /* 0x00007610ff0c7816 */ /* 0x000fc6000000000c */
[----:B------:R0:W-:Y:S01]  /*90c0*/  STS.U16 [R106+UR6+0x3400], R108 ;  /* 0x0034006c6a007988 */ /* 0x0001e20008000406 */
[----:B------:R-:W-:-:S03]  /*90d0*/  IMAD.MOV.U32 R112, RZ, RZ, R118 ;  /* 0x000000ffff707224 */ /* 0x000fc600078e0076 */
[----:B------:R-:W3:Y:S01]  /*90e0*/  LDL.LU R3, [R1+0x18] ;  /* 0x0000180001037983 */ /* 0x000ee20000300800 */
[----:B0-----:R-:W-:-:S03]  /*90f0*/  IMAD.MOV.U32 R108, RZ, RZ, R125 ;  /* 0x000000ffff6c7224 */ /* 0x001fc600078e007d */
[----:B------:R0:W-:Y:S04]  /*9100*/  STS.U16 [R106+UR6+0x4400], R13 ;  /* 0x0044000d6a007988 */ /* 0x0001e80008000406 */
[----:B------:R1:W-:Y:S01]  /*9110*/  STS.U16 [R106+UR6+0x4c00], R92 ;  /* 0x004c005c6a007988 */ /* 0x0003e20008000406 */
[----:B0-----:R-:W-:Y:S02]  /*9120*/  IMAD.MOV.U32 R13, RZ, RZ, R100 ;  /* 0x000000ffff0d7224 */ /* 0x001fe400078e0064 */
[----:B-1----:R-:W-:Y:S01]  /*9130*/  IMAD.MOV.U32 R92, RZ, RZ, R9 ;  /* 0x000000ffff5c7224 */ /* 0x002fe200078e0009 */
[----:B----4-:R-:W-:-:S05]  /*9140*/  IADD3 R10, P1, R95, R5, RZ ;  /* 0x000000055f0a7210 */ /* 0x010fca0007f3e0ff */
[----:B-----5:R-:W-:-:S05]  /*9150*/  IMAD.X R11, R94, 0x1, R6, P1 ;  /* 0x000000015e0b7824 */ /* 0x020fca00008e0606 */
[----:B------:R0:W4:Y:S02]  /*9160*/  @!P0 LDG.E.U16 R15, desc[UR12][R10.64] ;  /* 0x0000000c0a0f8981 */ /* 0x000124000c1e1500 */
[----:B0-----:R-:W-:Y:S02]  /*9170*/  IADD3 R10, P1, R0, R5, RZ ;  /* 0x00000005000a7210 */ /* 0x001fe40007f3e0ff */
[----:B------:R-:W5:Y:S03]  /*9180*/  LDL.LU R0, [R1+0x14] ;  /* 0x0000140001007983 */ /* 0x000f660000300800 */
[----:B--2---:R-:W-:Y:S01]  /*9190*/  IMAD.X R11, R111, 0x1, R6, P1 ;  /* 0x000000016f0b7824 */ /* 0x004fe200008e0606 */
[----:B------:R-:W2:Y:S04]  /*91a0*/  LDL.LU R125, [R1+0x10] ;  /* 0x00001000017d7983 */ /* 0x000ea80000300800 */
[----:B------:R-:W4:Y:S04]  /*91b0*/  LDL.LU R2, [R1+0xc] ;  /* 0x00000c0001027983 */ /* 0x000f280000300800 */
[----:B------:R0:W4:Y:S04]  /*91c0*/  @!P0 LDG.E.U16 R12, desc[UR12][R10.64] ;  /* 0x0000000c0a0c8981 */ /* 0x000128000c1e1500 */
[----:B------:R-:W4:Y:S01]  /*91d0*/  LDL.LU R118, [R1+0x8] ;  /* 0x0000080001767983 */ /* 0x000f220000300800 */
[----:B0-----:R-:W-:-:S03]  /*91e0*/  IMAD.MOV.U32 R10, RZ, RZ, R20 ;  /* 0x000000ffff0a7224 */ /* 0x001fc600078e0014 */
[----:B------:R-:W3:Y:S04]  /*91f0*/  LDL.LU R20, [R1+0x428] ;  /* 0x0004280001147983 */ /* 0x000ee80000300800 */
[----:B------:R-:W4:Y:S04]  /*9200*/  LDL.LU R11, [R1+0x78] ;  /* 0x00007800010b7983 */ /* 0x000f280000300800 */
[----:B------:R-:W5:Y:S04]  /*9210*/  LDL.LU R100, [R1+0x424] ;  /* 0x0004240001647983 */ /* 0x000f680000300800 */
[----:B------:R-:W2:Y:S04]  /*9220*/  LDL.LU R9, [R1+0x420] ;  /* 0x0004200001097983 */ /* 0x000ea80000300800 */
[----:B------:R0:W-:Y:S02]  /*9230*/  STS.U16 [R106+UR6+0x4800], R22 ;  /* 0x004800166a007988 */ /* 0x0001e40008000406 */
[----:B0-----:R-:W-:-:S02]  /*9240*/  IMAD.MOV.U32 R22, RZ, RZ, R10 ;  /* 0x000000ffff167224 */ /* 0x001fc400078e000a */
[----:B------:R-:W0:Y:S02]  /*9250*/  S2R R10, SR_TID.X ;  /* 0x00000000000a7919 */ /* 0x000e240000002100 */
[----:B0-----:R-:W-:-:S05]  /*9260*/  LOP3.LUT R10, R10, 0x40, RZ, 0xc0, !PT ;  /* 0x000000400a0a7812 */ /* 0x001fca00078ec0ff */
[----:B------:R-:W-:Y:S02]  /*9270*/  IMAD R107, R10, 0x200, R107 ;  /* 0x000002000a6b7824 */ /* 0x000fe400078e026b */
[----:B------:R-:W-:Y:S02]  /*9280*/  IMAD.MOV.U32 R10, RZ, RZ, R104 ;  /* 0x000000ffff0a7224 */ /* 0x000fe400078e0068 */
[----:B------:R-:W4:Y:S01]  /*9290*/  LDL.LU R104, [R1+0x41c] ;  /* 0x00041c0001687983 */ /* 0x000f220000300800 */
[----:B------:R-:W-:-:S03]  /*92a0*/  LOP3.LUT R107, R107, 0x40, RZ, 0x3c, !PT ;  /* 0x000000406b6b7812 */ /* 0x000fc600078e3cff */
[----:B---3--:R0:W-:Y:S04]  /*92b0*/  STS.U16 [R106+UR6+0x5400], R20 ;  /* 0x005400146a007988 */ /* 0x0081e80008000406 */
[----:B-----5:R1:W-:Y:S01]  /*92c0*/  STS.U16 [R106+UR6+0x5000], R100 ;  /* 0x005000646a007988 */ /* 0x0203e20008000406 */
[----:B0-----:R-:W-:-:S03]  /*92d0*/  IMAD.MOV.U32 R20, RZ, RZ, R102 ;  /* 0x000000ffff147224 */ /* 0x001fc600078e0066 */
[----:B--2---:R0:W-:Y:S04]  /*92e0*/  STS.U16 [R106+UR6+0x5800], R9 ;  /* 0x005800096a007988 */ /* 0x0041e80008000406 */
[----:B-1----:R-:W2:Y:S04]  /*92f0*/  LDL.LU R100, [R1+0x108] ;  /* 0x0001080001647983 */ /* 0x002ea80000300800 */
[----:B------:R-:W3:Y:S01]  /*9300*/  LDL.LU R102, [R1+0x418] ;  /* 0x0004180001667983 */ /* 0x000ee20000300800 */
[----:B0-----:R-:W-:Y:S02]  /*9310*/  IMAD.MOV.U32 R106, RZ, RZ, R119 ;  /* 0x000000ffff6a7224 */ /* 0x001fe400078e0077 */
[----:B------:R-:W-:Y:S01]  /*9320*/  IMAD.MOV.U32 R9, RZ, RZ, R7 ;  /* 0x000000ffff097224 */ /* 0x000fe200078e0007 */
[----:B------:R-:W5:Y:S04]  /*9330*/  LDL.LU R119, [R1+0x414] ;  /* 0x0004140001777983 */ /* 0x000f680000300800 */
[----:B------:R-:W2:Y:S04]  /*9340*/  LDL.LU R7, [R1+0x410] ;  /* 0x0004100001077983 */ /* 0x000ea80000300800 */
[----:B------:R0:W-:Y:S04]  /*9350*/  STS.U16 [R107+UR6+0x5e00], R8 ;  /* 0x005e00086b007988 */ /* 0x0001e80008000406 */
[----:B------:R1:W-:Y:S04]  /*9360*/  STS.U16 [R107+UR6+0x6200], R117 ;  /* 0x006200756b007988 */ /* 0x0003e80008000406 */
[----:B------:R1:W-:Y:S04]  /*9370*/  STS.U16 [R107+UR6+0x6600], R3 ;  /* 0x006600036b007988 */ /* 0x0003e80008000406 */
[----:B0-----:R-:W5:Y:S04]  /*9380*/  LDL.LU R8, [R1+0x40c] ;  /* 0x00040c0001087983 */ /* 0x001f680000300800 */
[----:B-1----:R-:W5:Y:S04]  /*9390*/  LDL.LU R117, [R1+0x408] ;  /* 0x0004080001757983 */ /* 0x002f680000300800 */
[----:B------:R-:W5:Y:S04]  /*93a0*/  LDL.LU R3, [R1+0x404] ;  /* 0x0004040001037983 */ /* 0x000f680000300800 */
[----:B------:R0:W-:Y:S04]  /*93b0*/  STS.U16 [R107+UR6+0x6a00], R0 ;  /* 0x006a00006b007988 */ /* 0x0001e80008000406 */
[----:B0-----:R-:W5:Y:S04]  /*93c0*/  LDL.LU R0, [R1+0x400] ;  /* 0x0004000001007983 */ /* 0x001f680000300800 */
[----:B------:R0:W-:Y:S04]  /*93d0*/  STS.U16 [R107+UR6+0x6e00], R125 ;  /* 0x006e007d6b007988 */ /* 0x0001e80008000406 */
[----:B0-----:R-:W5:Y:S04]  /*93e0*/  LDL.LU R125, [R1+0x3fc] ;  /* 0x0003fc00017d7983 */ /* 0x001f680000300800 */
[----:B------:R0:W-:Y:S04]  /*93f0*/  STS.U16 [R107+UR6+0x1e00], R23 ;  /* 0x001e00176b007988 */ /* 0x0001e80008000406 */
[----:B------:R1:W-:Y:S01]  /*9400*/  STS.U16 [R107+UR6+0x2a00], R91 ;  /* 0x002a005b6b007988 */ /* 0x0003e20008000406 */
[----:B0-----:R-:W-:-:S04]  /*9410*/  IMAD.MOV.U32 R23, RZ, RZ, R122 ;  /* 0x000000ffff177224 */ /* 0x001fc800078e007a */
[----:B-1----:R-:W-:Y:S02]  /*9420*/  IMAD.MOV.U32 R91, RZ, RZ, R23 ;  /* 0x000000ffff5b7224 */ /* 0x002fe400078e0017 */
[----:B------:R-:W-:Y:S01]  /*9430*/  IMAD.MOV.U32 R23, RZ, RZ, R9 ;  /* 0x000000ffff177224 */ /* 0x000fe200078e0009 */
[----:B----4-:R0:W-:Y:S04]  /*9440*/  STS.U16 [R107+UR6+0x7200], R2 ;  /* 0x007200026b007988 */ /* 0x0101e80008000406 */
[----:B------:R1:W-:Y:S04]  /*9450*/  STS.U16 [R107+UR6+0x7600], R118 ;  /* 0x007600766b007988 */ /* 0x0003e80008000406 */
[----:B0-----:R-:W4:Y:S04]  /*9460*/  LDL.LU R2, [R1+0x3f8] ;  /* 0x0003f80001027983 */ /* 0x001f280000300800 */
[----:B-1----:R-:W4:Y:S04]  /*9470*/  LDL.LU R118, [R1+0x3f4] ;  /* 0x0003f40001767983 */ /* 0x002f280000300800 */
[----:B------:R0:W-:Y:S04]  /*9480*/  STS.U16 [R107+UR6+0x600], R104 ;  /* 0x000600686b007988 */ /* 0x0001e80008000406 */
[----:B------:R1:W-:Y:S04]  /*9490*/  STS.U16 [R107+UR6+0xa00], R101 ;  /* 0x000a00656b007988 */ /* 0x0003e80008000406 */
[----:B------:R1:W-:Y:S01]  /*94a0*/  STS.U16 [R107+UR6+0xe00], R93 ;  /* 0x000e005d6b007988 */ /* 0x0003e20008000406 */
[----:B0-----:R-:W-:-:S03]  /*94b0*/  IMAD.MOV.U32 R104, RZ, RZ, R120 ;  /* 0x000000ffff687224 */ /* 0x001fc600078e0078 */
[----:B------:R0:W-:Y:S01]  /*94c0*/  STS.U16 [R107+UR6+0x1200], R96 ;  /* 0x001200606b007988 */ /* 0x0001e20008000406 */
[----:B-1----:R-:W-:-:S03]  /*94d0*/  IMAD.MOV.U32 R101, RZ, RZ, R114 ;  /* 0x000000ffff657224 */ /* 0x002fc600078e0072 */
[----:B------:R1:W-:Y:S01]  /*94e0*/  STS.U16 [R107+UR6+0x1600], R89 ;  /* 0x001600596b007988 */ /* 0x0003e20008000406 */
[----:B------:R-:W-:-:S03]  /*94f0*/  IMAD.MOV.U32 R93, RZ, RZ, R121 ;  /* 0x000000ffff5d7224 */ /* 0x000fc600078e0079 */
[----:B------:R1:W-:Y:S01]  /*9500*/  STS.U16 [R107+UR6+0x1a00], R88 ;  /* 0x001a00586b007988 */ /* 0x0003e20008000406 */
[----:B0-----:R-:W-:Y:S02]  /*9510*/  IMAD.MOV.U32 R96, RZ, RZ, R115 ;  /* 0x000000ffff607224 */ /* 0x001fe400078e0073 */
[----:B-1----:R-:W-:Y:S02]  /*9520*/  IMAD.MOV.U32 R89, RZ, RZ, R124 ;  /* 0x000000ffff597224 */ /* 0x002fe400078e007c */
[----:B------:R-:W-:Y:S01]  /*9530*/  IMAD.MOV.U32 R88, RZ, RZ, R116 ;  /* 0x000000ffff587224 */ /* 0x000fe200078e0074 */
[----:B------:R0:W-:Y:S04]  /*9540*/  STS.U16 [R107+UR6+0x2600], R90 ;  /* 0x0026005a6b007988 */ /* 0x0001e80008000406 */
[----:B------:R1:W-:Y:S01]  /*9550*/  STS.U16 [R107+UR6+0x2200], R21 ;  /* 0x002200156b007988 */ /* 0x0003e20008000406 */
[----:B0-----:R-:W-:-:S02]  /*9560*/  IMAD.MOV.U32 R90, RZ, RZ, R20 ;  /* 0x000000ffff5a7224 */ /* 0x001fc400078e0014 */
[----:B------:R-:W-:Y:S02]  /*9570*/  IMAD.MOV.U32 R20, RZ, RZ, R11 ;  /* 0x000000ffff147224 */ /* 0x000fe400078e000b */
[----:B-1----:R-:W-:Y:S01]  /*9580*/  IMAD.MOV.U32 R21, RZ, RZ, R10 ;  /* 0x000000ffff157224 */ /* 0x002fe200078e000a */
[----:B------:R-:W-:Y:S04]  /*9590*/  STS.U16 [R107+UR6+0x5600], R15 ;  /* 0x0056000f6b007988 */ /* 0x000fe80008000406 */
[----:B---3--:R0:W-:Y:S01]  /*95a0*/  STS.U16 [R107+UR6+0x200], R102 ;  /* 0x000200666b007988 */ /* 0x0081e20008000406 */
[----:B--2---:R-:W-:Y:S02]  /*95b0*/  IMAD.MOV.U32 R9, RZ, RZ, R7 ;  /* 0x000000ffff097224 */ /* 0x004fe400078e0007 */
[----:B------:R-:W1:Y:S01]  /*95c0*/  LDC R7, c[0x0][0x23c] ;  /* 0x00008f00ff077b82 */ /* 0x000e620000000800 */
[----:B-----5:R2:W-:Y:S01]  /*95d0*/  STS.U16 [R107+UR6+0x7e00], R119 ;  /* 0x007e00776b007988 */ /* 0x0205e20008000406 */
[----:B0-----:R-:W-:-:S02]  /*95e0*/  IMAD.MOV.U32 R102, RZ, RZ, R4 ;  /* 0x000000ffff667224 */ /* 0x001fc400078e0004 */
[----:B--2---:R-:W-:Y:S01]  /*95f0*/  IMAD.MOV.U32 R119, RZ, RZ, R123 ;  /* 0x000000ffff777224 */ /* 0x004fe200078e007b */
[----:B------:R0:W-:Y:S04]  /*9600*/  STS.U16 [R107+UR6+0x7a00], R0 ;  /* 0x007a00006b007988 */ /* 0x0001e80008000406 */
[----:B0-----:R-:W2:Y:S04]  /*9610*/  LDL.LU R0, [R1+0x3f0] ;  /* 0x0003f00001007983 */ /* 0x001ea80000300800 */
[----:B------:R-:W3:Y:S04]  /*9620*/  LDL.LU R123, [R1+0x3ec] ;  /* 0x0003ec00017b7983 */ /* 0x000ee80000300800 */
[----:B------:R-:W5:Y:S04]  /*9630*/  LDL.LU R4, [R1+0x3e8] ;  /* 0x0003e80001047983 */ /* 0x000f680000300800 */
[----:B------:R-:W5:Y:S04]  /*9640*/  LDL.LU R120, [R1+0x3e4] ;  /* 0x0003e40001787983 */ /* 0x000f680000300800 */
[----:B------:R-:W5:Y:S04]  /*9650*/  LDL.LU R114, [R1+0x3e0] ;  /* 0x0003e00001727983 */ /* 0x000f680000300800 */
[----:B------:R-:W5:Y:S04]  /*9660*/  LDL.LU R121, [R1+0x3dc] ;  /* 0x0003dc0001797983 */ /* 0x000f680000300800 */
[----:B------:R-:W5:Y:S04]  /*9670*/  LDL.LU R115, [R1+0x3d8] ;  /* 0x0003d80001737983 */ /* 0x000f680000300800 */
[----:B------:R-:W5:Y:S04]  /*9680*/  LDL.LU R124, [R1+0x3d4] ;  /* 0x0003d400017c7983 */ /* 0x000f680000300800 */
[----:B------:R-:W5:Y:S01]  /*9690*/  LDL.LU R116, [R1+0x3d0] ;  /* 0x0003d00001747983 */ /* 0x000f620000300800 */
[----:B-1----:R-:W-:-:S02]  /*96a0*/  IMAD.SHL.U32 R7, R7, 0x80, RZ ;  /* 0x0000008007077824 */ /* 0x002fc400078e00ff */
[----:B------:R-:W-:Y:S01]  /*96b0*/  IMAD.MOV.U32 R10, RZ, RZ, R3 ;  /* 0x000000ffff0a7224 */ /* 0x000fe200078e0003 */
[----:B------:R-:W5:Y:S01]  /*96c0*/  LDL.LU R122, [R1+0x3cc] ;  /* 0x0003cc00017a7983 */ /* 0x000f620000300800 */
[----:B------:R-:W-:Y:S02]  /*96d0*/  IMAD.MOV.U32 R11, RZ, RZ, R117 ;  /* 0x000000ffff0b7224 */ /* 0x000fe400078e0075 */
[C---:B------:R-:W-:Y:S01]  /*96e0*/  IMAD.WIDE R8, R7.reuse, 0x2, R8 ;  /* 0x0000000207087825 */ /* 0x040fe200078e0208 */
[----:B------:R-:W5:Y:S03]  /*96f0*/  LDL.LU R117, [R1+0x3c8] ;  /* 0x0003c80001757983 */ /* 0x000f660000300800 */
[----:B------:R-:W-:Y:S01]  /*9700*/  IMAD.WIDE R10, R7, 0x2, R10 ;  /* 0x00000002070a7825 */ /* 0x000fe200078e020a */
[----:B------:R-:W-:Y:S03]  /*9710*/  STL [R1+0x7c], R9 ;  /* 0x00007c0901007387 */ /* 0x000fe60000100800 */
[----:B------:R-:W-:Y:S01]  /*9720*/  IMAD.MOV.U32 R15, RZ, RZ, R125 ;  /* 0x000000ffff0f7224 */ /* 0x000fe200078e007d */
[----:B------:R4:W-:Y:S04]  /*9730*/  STL [R1+0x114], R11 ;  /* 0x0001140b01007387 */ /* 0x0009e80000100800 */
[----:B------:R-:W5:Y:S01]  /*9740*/  LDL.LU R125, [R1+0x3c4] ;  /* 0x0003c400017d7983 */ /* 0x000f620000300800 */
[----:B------:R-:W-:-:S03]  /*9750*/  IMAD.MOV.U32 R3, RZ, RZ, R10 ;  /* 0x000000ffff037224 */ /* 0x000fc600078e000a */
[----:B------:R0:W-:Y:S01]  /*9760*/  STS.U16 [R107+UR6+0x2e00], R97 ;  /* 0x002e00616b007988 */ /* 0x0001e20008000406 */
[----:B----4-:R-:W-:-:S03]  /*9770*/  IMAD.MOV.U32 R11, RZ, RZ, R118 ;  /* 0x000000ffff0b7224 */ /* 0x010fc600078e0076 */
[----:B------:R1:W-:Y:S04]  /*9780*/  STS.U16 [R107+UR6+0x5200], R14 ;  /* 0x0052000e6b007988 */ /* 0x0003e80008000406 */
[----:B------:R5:W-:Y:S01]  /*9790*/  STS.U16 [R107+UR6+0x5a00], R12 ;  /* 0x005a000c6b007988 */ /* 0x000be20008000406 */
[----:B0-----:R-:W-:Y:S02]  /*97a0*/  IMAD.MOV.U32 R97, RZ, RZ, R104 ;  /* 0x000000ffff617224 */ /* 0x001fe400078e0068 */
[----:B------:R-:W-:Y:S01]  /*97b0*/  IMAD.MOV.U32 R104, RZ, RZ, R119 ;  /* 0x000000ffff687224 */ /* 0x000fe200078e0077 */
[----:B------:R-:W4:Y:S01]  /*97c0*/  LDL.LU R118, [R1+0x3c0] ;  /* 0x0003c00001767983 */ /* 0x000f220000300800 */
[----:B-1----:R-:W-:Y:S02]  /*97d0*/  IMAD.MOV.U32 R14, RZ, RZ, R2 ;  /* 0x000000ffff0e7224 */ /* 0x002fe400078e0002 */
[----:B------:R-:W-:-:S02]  /*97e0*/  IMAD.MOV.U32 R119, RZ, RZ, R13 ;  /* 0x000000ffff777224 */ /* 0x000fc400078e000d */
[----:B------:R-:W-:-:S04]  /*97f0*/  IMAD.WIDE R14, R7, 0x2, R14 ;  /* 0x00000002070e7825 */ /* 0x000fc800078e020e */
[----:B------:R-:W-:Y:S01]  /*9800*/  IMAD.MOV.U32 R2, RZ, RZ, R14 ;  /* 0x000000ffff027224 */ /* 0x000fe200078e000e */
[----:B------:R-:W-:Y:S01]  /*9810*/  STS.U16 [R107+UR6+0x3200], R98 ;  /* 0x003200626b007988 */ /* 0x000fe20008000406 */
[----:B--2---:R-:W-:Y:S02]  /*9820*/  IMAD.MOV.U32 R10, RZ, RZ, R0 ;  /* 0x000000ffff0a7224 */ /* 0x004fe400078e0000 */
[----:B---3--:R-:W-:Y:S02]  /*9830*/  IMAD.MOV.U32 R13, RZ, RZ, R123 ;  /* 0x000000ffff0d7224 */ /* 0x008fe400078e007b */
[----:B-----5:R-:W-:Y:S01]  /*9840*/  IMAD.MOV.U32 R12, RZ, RZ, R4 ;  /* 0x000000ffff0c7224 */ /* 0x020fe200078e0004 */
[----:B------:R-:W2:Y:S01]  /*9850*/  LDL.LU R123, [R1+0x3bc] ;  /* 0x0003bc00017b7983 */ /* 0x000ea20000300800 */
[----:B------:R-:W-:-:S04]  /*9860*/  IMAD.WIDE R10, R7, 0x2, R10 ;  /* 0x00000002070a7825 */ /* 0x000fc800078e020a */
[----:B------:R-:W-:Y:S01]  /*9870*/  IMAD.WIDE R12, R7, 0x2, R12 ;  /* 0x00000002070c7825 */ /* 0x000fe200078e020c */
[----:B------:R0:W-:Y:S03]  /*9880*/  STL [R1+0x28], R15 ;  /* 0x0000280f01007387 */ /* 0x0001e60000100800 */
[----:B------:R-:W-:Y:S01]  /*9890*/  IMAD.MOV.U32 R0, RZ, RZ, R10 ;  /* 0x000000ffff007224 */ /* 0x000fe200078e000a */
[----:B------:R1:W-:Y:S01]  /*98a0*/  STL [R1+0x80], R11 ;  /* 0x0000800b01007387 */ /* 0x0003e20000100800 */
[----:B------:R-:W-:Y:S02]  /*98b0*/  IMAD.MOV.U32 R14, RZ, RZ, R114 ;  /* 0x000000ffff0e7224 */ /* 0x000fe400078e0072 */
[----:B------:R-:W-:Y:S01]  /*98c0*/  IMAD.MOV.U32 R4, RZ, RZ, R12 ;  /* 0x000000ffff047224 */ /* 0x000fe200078e000c */
[----:B------:R3:W-:Y:S01]  /*98d0*/  STL [R1+0x118], R13 ;  /* 0x0001180d01007387 */ /* 0x0007e20000100800 */
[----:B------:R-:W-:-:S02]  /*98e0*/  IMAD.MOV.U32 R10, RZ, RZ, R115 ;  /* 0x000000ffff0a7224 */ /* 0x000fc400078e0073 */
[----:B0-----:R-:W-:Y:S02]  /*98f0*/  IMAD.MOV.U32 R15, RZ, RZ, R120 ;  /* 0x000000ffff0f7224 */ /* 0x001fe400078e0078 */
[----:B------:R-:W5:Y:S01]  /*9900*/  LDL.LU R120, [R1+0x3b8] ;  /* 0x0003b80001787983 */ /* 0x000f620000300800 */
[----:B-1----:R-:W-:Y:S02]  /*9910*/  IMAD.MOV.U32 R11, RZ, RZ, R121 ;  /* 0x000000ffff0b7224 */ /* 0x002fe400078e0079 */
[----:B------:R-:W-:Y:S01]  /*9920*/  IMAD.MOV.U32 R12, RZ, RZ, R116 ;  /* 0x000000ffff0c7224 */ /* 0x000fe200078e0074 */
[----:B------:R-:W5:Y:S01]  /*9930*/  LDL.LU R121, [R1+0x3b4] ;  /* 0x0003b40001797983 */ /* 0x000f620000300800 */
[----:B---3--:R-:W-:Y:S02]  /*9940*/  IMAD.MOV.U32 R13, RZ, RZ, R124 ;  /* 0x000000ffff0d7224 */ /* 0x008fe400078e007c */
[C---:B------:R-:W-:Y:S01]  /*9950*/  IMAD.WIDE R14, R7.reuse, 0x2, R14 ;  /* 0x00000002070e7825 */ /* 0x040fe200078e020e */
[----:B------:R-:W3:Y:S03]  /*9960*/  LDL.LU R124, [R1+0x3b0] ;  /* 0x0003b000017c7983 */ /* 0x000ee60000300800 */
[C---:B------:R-:W-:Y:S01]  /*9970*/  IMAD.WIDE R10, R7.reuse, 0x2, R10 ;  /* 0x00000002070a7825 */ /* 0x040fe200078e020a */
[----:B------:R0:W-:Y:S03]  /*9980*/  STL [R1+0x2c], R15 ;  /* 0x00002c0f01007387 */ /* 0x0001e60000100800 */
[----:B------:R-:W-:Y:S01]  /*9990*/  IMAD.WIDE R12, R7, 0x2, R12 ;  /* 0x00000002070c7825 */ /* 0x000fe200078e020c */
[----:B------:R1:W-:Y:S04]  /*99a0*/  STL [R1+0x84], R11 ;  /* 0x0000840b01007387 */ /* 0x0003e80000100800 */
[----:B------:R2:W-:Y:S04]  /*99b0*/  STL [R1+0x11c], R13 ;  /* 0x00011c0d01007387 */ /* 0x0005e80000100800 */
[----:B------:R-:W3:Y:S01]  /*99c0*/  LDL.LU R98, [R1+0x40] ;  /* 0x0000400001627983 */ /* 0x000ee20000300800 */
[----:B0-----:R-:W-:-:S02]  /*99d0*/  IMAD.MOV.U32 R15, RZ, RZ, R122 ;  /* 0x000000ffff0f7224 */ /* 0x001fc400078e007a */
[----:B-1----:R-:W-:Y:S01]  /*99e0*/  IMAD.MOV.U32 R11, RZ, RZ, R125 ;  /* 0x000000ffff0b7224 */ /* 0x002fe200078e007d */
[----:B------:R-:W3:Y:S04]  /*99f0*/  LDL.LU R122, [R1+0x3a0] ;  /* 0x0003a000017a7983 */ /* 0x000ee80000300800 */
[----:B------:R-:W3:Y:S01]  /*9a00*/  LDL.LU R125, [R1+0x39c] ;  /* 0x00039c00017d7983 */ /* 0x000ee20000300800 */
[----:B------:R-:W-:Y:S02]  /*9a10*/  IMAD.MOV.U32 R114, RZ, RZ, R14 ;  /* 0x000000ffff727224 */ /* 0x000fe400078e000e */
[----:B------:R-:W-:Y:S02]  /*9a20*/  IMAD.MOV.U32 R115, RZ, RZ, R10 ;  /* 0x000000ffff737224 */ /* 0x000fe400078e000a */
[----:B------:R-:W-:-:S02]  /*9a30*/  IMAD.MOV.U32 R14, RZ, RZ, R117 ;  /* 0x000000ffff0e7224 */ /* 0x000fc400078e0075 */
[----:B----4-:R-:W-:Y:S02]  /*9a40*/  IMAD.MOV.U32 R10, RZ, RZ, R118 ;  /* 0x000000ffff0a7224 */ /* 0x010fe400078e0076 */
[----:B------:R-:W-:-:S04]  /*9a50*/  IMAD.WIDE R14, R7, 0x2, R14 ;  /* 0x00000002070e7825 */ /* 0x000fc800078e020e */
[----:B------:R-:W-:-:S04]  /*9a60*/  IMAD.WIDE R10, R7, 0x2, R10 ;  /* 0x00000002070a7825 */ /* 0x000fc800078e020a */
[----:B------:R-:W-:Y:S02]  /*9a70*/  IMAD.MOV.U32 R116, RZ, RZ, R12 ;  /* 0x000000ffff747224 */ /* 0x000fe400078e000c */
[----:B------:R-:W-:Y:S01]  /*9a80*/  IMAD.MOV.U32 R118, RZ, RZ, R10 ;  /* 0x000000ffff767224 */ /* 0x000fe200078e000a */
[----:B------:R-:W-:Y:S04]  /*9a90*/  STS.U16 [R107+UR6+0x3e00], R19 ;  /* 0x003e00136b007988 */ /* 0x000fe80008000406 */
[----:B------:R-:W-:Y:S04]  /*9aa0*/  STS.U16 [R107+UR6+0x3a00], R18 ;  /* 0x003a00126b007988 */ /* 0x000fe80008000406 */
[----:B------:R-:W-:Y:S01]  /*9ab0*/  STS.U16 [R107+UR6+0x3600], R99 ;  /* 0x003600636b007988 */ /* 0x000fe20008000406 */
[----:B--2---:R-:W-:-:S03]  /*9ac0*/  IMAD.MOV.U32 R13, RZ, RZ, R123 ;  /* 0x000000ffff0d7224 */ /* 0x004fc600078e007b */
[----:B------:R-:W2:Y:S04]  /*9ad0*/  LDL.LU R123, [R1+0x398] ;  /* 0x00039800017b7983 */ /* 0x000ea80000300800 */
[----:B------:R3:W-:Y:S04]  /*9ae0*/  STL [R1+0x30], R15 ;  /* 0x0000300f01007387 */ /* 0x0007e80000100800 */
[----:B------:R0:W-:Y:S01]  /*9af0*/  STL [R1+0x88], R11 ;  /* 0x0000880b01007387 */ /* 0x0001e20000100800 */
[----:B-----5:R-:W-:-:S04]  /*9b00*/  IMAD.MOV.U32 R12, RZ, RZ, R120 ;  /* 0x000000ffff0c7224 */ /* 0x020fc800078e0078 */
[----:B------:R-:W-:-:S04]  /*9b10*/  IMAD.WIDE R12, R7, 0x2, R12 ;  /* 0x00000002070c7825 */ /* 0x000fc800078e020c */
[----:B------:R-:W-:Y:S01]  /*9b20*/  IMAD.MOV.U32 R10, RZ, RZ, R121 ;  /* 0x000000ffff0a7224 */ /* 0x000fe200078e0079 */
[----:B------:R1:W-:Y:S01]  /*9b30*/  STL [R1+0x120], R13 ;  /* 0x0001200d01007387 */ /* 0x0003e20000100800 */
[----:B---3--:R-:W-:-:S03]  /*9b40*/  IMAD.MOV.U32 R15, RZ, RZ, R124 ;  /* 0x000000ffff0f7224 */ /* 0x008fc600078e007c */
[----:B------:R-:W3:Y:S04]  /*9b50*/  LDL.LU R19, [R1+0x44] ;  /* 0x0000440001137983 */ /* 0x000ee80000300800 */
[----:B------:R-:W4:Y:S01]  /*9b60*/  LDL.LU R124, [R1+0x394] ;  /* 0x00039400017c7983 */ /* 0x000f220000300800 */
[----:B0-----:R-:W-:Y:S02]  /*9b70*/  IMAD.MOV.U32 R11, RZ, RZ, R98 ;  /* 0x000000ffff0b7224 */ /* 0x001fe400078e0062 */
[----:B------:R-:W-:-:S04]  /*9b80*/  IMAD.WIDE R10, R7, 0x2, R10 ;  /* 0x00000002070a7825 */ /* 0x000fc800078e020a */
[----:B-1----:R-:W-:Y:S02]  /*9b90*/  IMAD.MOV.U32 R13, RZ, RZ, R125 ;  /* 0x000000ffff0d7224 */ /* 0x002fe400078e007d */
[----:B------:R-:W5:Y:S04]  /*9ba0*/  LDL.LU R125, [R1+0x390] ;  /* 0x00039000017d7983 */ /* 0x000f680000300800 */
[----:B------:R3:W-:Y:S04]  /*9bb0*/  STL [R1+0x40], R11 ;  /* 0x0000400b01007387 */ /* 0x0007e80000100800 */
[----:B------:R-:W5:Y:S04]  /*9bc0*/  LDL.LU R18, [R1+0x94] ;  /* 0x0000940001127983 */ /* 0x000f680000300800 */
[----:B------:R-:W5:Y:S04]  /*9bd0*/  LDL.LU R99, [R1+0x124] ;  /* 0x0001240001637983 */ /* 0x000f680000300800 */
[----:B------:R-:W5:Y:S01]  /*9be0*/  LDL.LU R98, [R1] ;  /* 0x0000000001627983 */ /* 0x000f620000300800 */
[----:B------:R-:W-:-:S02]  /*9bf0*/  IMAD.MOV.U32 R117, RZ, RZ, R14 ;  /* 0x000000ffff757224 */ /* 0x000fc400078e000e */
[----:B------:R-:W-:Y:S02]  /*9c00*/  IMAD.MOV.U32 R120, RZ, RZ, R12 ;  /* 0x000000ffff787224 */ /* 0x000fe400078e000c */
[----:B------:R-:W-:-:S04]  /*9c10*/  IMAD.MOV.U32 R14, RZ, RZ, R122 ;  /* 0x000000ffff0e7224 */ /* 0x000fc800078e007a */
[----:B------:R-:W-:-:S04]  /*9c20*/  IMAD.WIDE R14, R7, 0x2, R14 ;  /* 0x00000002070e7825 */ /* 0x000fc800078e020e */
[----:B------:R-:W-:Y:S01]  /*9c30*/  IMAD.MOV.U32 R121, RZ, RZ, R10 ;  /* 0x000000ffff797224 */ /* 0x000fe200078e000a */
[----:B------:R-:W-:Y:S04]  /*9c40*/  STL [R1+0x8c], R15 ;  /* 0x00008c0f01007387 */ /* 0x000fe80000100800 */
[----:B------:R0:W-:Y:S04]  /*9c50*/  STS.U16 [R107+UR6+0x4a00], R103 ;  /* 0x004a00676b007988 */ /* 0x0001e80008000406 */
[----:B------:R1:W-:Y:S04]  /*9c60*/  STS.U16 [R107+UR6+0x4600], R17 ;  /* 0x004600116b007988 */ /* 0x0003e80008000406 */
[----:B------:R-:W-:Y:S01]  /*9c70*/  STS.U16 [R107+UR6+0x4200], R16 ;  /* 0x004200106b007988 */ /* 0x000fe20008000406 */
[----:B------:R-:W-:-:S02]  /*9c80*/  IMAD.MOV.U32 R122, RZ, RZ, R14 ;  /* 0x000000ffff7a7224 */ /* 0x000fc400078e000e */
[----:B--2---:R-:W-:-:S04]  /*9c90*/  IMAD.MOV.U32 R12, RZ, RZ, R123 ;  /* 0x000000ffff0c7224 */ /* 0x004fc800078e007b */
[----:B------:R-:W-:-:S04]  /*9ca0*/  IMAD.WIDE R12, R7, 0x2, R12 ;  /* 0x00000002070c7825 */ /* 0x000fc800078e020c */
[----:B------:R-:W-:Y:S01]  /*9cb0*/  IMAD.MOV.U32 R123, RZ, RZ, R12 ;  /* 0x000000ffff7b7224 */ /* 0x000fe200078e000c */
[----:B------:R2:W-:Y:S01]  /*9cc0*/  STL [R1+0x90], R13 ;  /* 0x0000900d01007387 */ /* 0x0005e20000100800 */
[----:B---3--:R-:W-:Y:S02]  /*9cd0*/  IMAD.MOV.U32 R11, RZ, RZ, R19 ;  /* 0x000000ffff0b7224 */ /* 0x008fe400078e0013 */
[----:B----4-:R-:W-:-:S04]  /*9ce0*/  IMAD.MOV.U32 R10, RZ, RZ, R124 ;  /* 0x000000ffff0a7224 */ /* 0x010fc800078e007c */
[----:B------:R-:W-:-:S05]  /*9cf0*/  IMAD.WIDE R10, R7, 0x2, R10 ;  /* 0x00000002070a7825 */ /* 0x000fca00078e020a */
[----:B------:R-:W-:Y:S04]  /*9d00*/  STL [R1+0x44], R11 ;  /* 0x0000440b01007387 */ /* 0x000fe80000100800 */
[----:B0-----:R-:W3:Y:S04]  /*9d10*/  LDL.LU R103, [R1+0x3c] ;  /* 0x00003c0001677983 */ /* 0x001ee80000300800 */
[----:B-1----:R-:W4:Y:S01]  /*9d20*/  LDL.LU R17, [R1+0x4] ;  /* 0x0000040001117983 */ /* 0x002f220000300800 */
[----:B-----5:R-:W-:Y:S02]  /*9d30*/  IMAD.MOV.U32 R12, RZ, RZ, R125 ;  /* 0x000000ffff0c7224 */ /* 0x020fe400078e007d */
[----:B--2---:R-:W-:-:S02]  /*9d40*/  IMAD.MOV.U32 R13, RZ, RZ, R18 ;  /* 0x000000ffff0d7224 */ /* 0x004fc400078e0012 */
[----:B------:R-:W-:-:S05]  /*9d50*/  IMAD.WIDE R12, R7, 0x2, R12 ;  /* 0x00000002070c7825 */ /* 0x000fca00078e020c */
[----:B------:R0:W-:Y:S04]  /*9d60*/  STL [R1+0x94], R13 ;  /* 0x0000940d01007387 */ /* 0x0001e80000100800 */
[----:B------:R-:W2:Y:S04]  /*9d70*/  LDL.LU R16, [R1+0x128] ;  /* 0x0001280001107983 */ /* 0x000ea80000300800 */
[----:B------:R-:W5:Y:S04]  /*9d80*/  LDL.LU R19, [R1+0x12c] ;  /* 0x00012c0001137983 */ /* 0x000f680000300800 */
[----:B------:R-:W5:Y:S01]  /*9d90*/  LDL.LU R18, [R1+0x1a4] ;  /* 0x0001a40001127983 */ /* 0x000f620000300800 */
[----:B------:R-:W-:-:S02]  /*9da0*/  IMAD.MOV.U32 R14, RZ, RZ, R98 ;  /* 0x000000ffff0e7224 */ /* 0x000fc400078e0062 */
[----:B------:R-:W-:Y:S02]  /*9db0*/  IMAD.MOV.U32 R15, RZ, RZ, R99 ;  /* 0x000000ffff0f7224 */ /* 0x000fe400078e0063 */
[----:B------:R-:W-:-:S05]  /*9dc0*/  IMAD.WIDE R14, R7, 0x2, R14 ;  /* 0x00000002070e7825 */ /* 0x000fca00078e020e */
[----:B------:R-:W-:Y:S01]  /*9dd0*/  STL [R1], R14 ;  /* 0x0000000e01007387 */ /* 0x000fe20000100800 */
[----:B0-----:R-:W-:-:S03]  /*9de0*/  IMAD.MOV.U32 R13, RZ, RZ, R111 ;  /* 0x000000ffff0d7224 */ /* 0x001fc600078e006f */
[----:B------:R5:W-:Y:S04]  /*9df0*/  STL [R1+0x124], R15 ;  /* 0x0001240f01007387 */ /* 0x000be80000100800 */
[----:B------:R-:W5:Y:S04]  /*9e00*/  LDL.LU R99, [R1+0xa0] ;  /* 0x0000a00001637983 */ /* 0x000f680000300800 */
[----:B------:R-:W5:Y:S04]  /*9e10*/  LDL.LU R98, [R1+0x130] ;  /* 0x0001300001627983 */ /* 0x000f680000300800 */
[----:B------:R-:W5:Y:S01]  /*9e20*/  LDL.LU R111, [R1+0x38c] ;  /* 0x00038c00016f7983 */ /* 0x000f620000300800 */
[----:B------:R-:W-:-:S02]  /*9e30*/  IMAD.MOV.U32 R124, RZ, RZ, R10 ;  /* 0x000000ffff7c7224 */ /* 0x000fc400078e000a */
[----:B------:R-:W-:Y:S02]  /*9e40*/  IMAD.MOV.U32 R125, RZ, RZ, R12 ;  /* 0x000000ffff7d7224 */ /* 0x000fe400078e000c */
[----:B---3--:R-:W-:Y:S02]  /*9e50*/  IMAD.MOV.U32 R11, RZ, RZ, R103 ;  /* 0x000000ffff0b7224 */ /* 0x008fe400078e0067 */
[----:B----4-:R-:W-:-:S04]  /*9e60*/  IMAD.MOV.U32 R10, RZ, RZ, R17 ;  /* 0x000000ffff0a7224 */ /* 0x010fc800078e0011 */
[----:B------:R-:W-:-:S05]  /*9e70*/  IMAD.WIDE R10, R7, 0x2, R10 ;  /* 0x00000002070a7825 */ /* 0x000fca00078e020a */
[----:B------:R-:W-:Y:S04]  /*9e80*/  STL [R1+0x4], R10 ;  /* 0x0000040a01007387 */ /* 0x000fe80000100800 */
[----:B------:R-:W-:Y:S01]  /*9e90*/  STL [R1+0x3c], R11 ;  /* 0x00003c0b01007387 */ /* 0x000fe20000100800 */
[----:B--2---:R-:W-:Y:S02]  /*9ea0*/  IMAD.MOV.U32 R12, RZ, RZ, R16 ;  /* 0x000000ffff0c7224 */ /* 0x004fe400078e0010 */
[----:B-----5:R-:W-:Y:S02]  /*9eb0*/  IMAD.MOV.U32 R15, RZ, RZ, R19 ;  /* 0x000000ffff0f7224 */ /* 0x020fe400078e0013 */
[----:B------:R-:W-:-:S04]  /*9ec0*/  IMAD.WIDE R12, R7, 0x2, R12 ;  /* 0x00000002070c7825 */ /* 0x000fc800078e020c */
[----:B------:R-:W-:Y:S01]  /*9ed0*/  IMAD.MOV.U32 R14, RZ, RZ, R18 ;  /* 0x000000ffff0e7224 */ /* 0x000fe200078e0012 */
[----:B------:R-:W-:Y:S03]  /*9ee0*/  STL [R1+0x128], R12 ;  /* 0x0001280c01007387 */ /* 0x000fe60000100800 */
[----:B------:R-:W-:Y:S01]  /*9ef0*/  IMAD.WIDE R14, R7, 0x2, R14 ;  /* 0x00000002070e7825 */ /* 0x000fe200078e020e */
[----:B------:R0:W-:Y:S04]  /*9f00*/  STL [R1+0x98], R13 ;  /* 0x0000980d01007387 */ /* 0x0001e80000100800 */
[----:B------:R1:W-:Y:S04]  /*9f10*/  STL [R1+0x1a4], R14 ;  /* 0x0001a40e01007387 */ /* 0x0003e80000100800 */
[----:B------:R2:W-:Y:S01]  /*9f20*/  STL [R1+0x12c], R15 ;  /* 0x00012c0f01007387 */ /* 0x0005e20000100800 */
[----:B0-----:R-:W-:-:S02]  /*9f30*/  IMAD.MOV.U32 R13, RZ, RZ, R113 ;  /* 0x000000ffff0d7224 */ /* 0x001fc400078e0071 */
[----:B-1----:R-:W-:Y:S02]  /*9f40*/  IMAD.MOV.U32 R14, RZ, RZ, R95 ;  /* 0x000000ffff0e7224 */ /* 0x002fe400078e005f */
[----:B--2---:R-:W-:Y:S02]  /*9f50*/  IMAD.MOV.U32 R15, RZ, RZ, R94 ;  /* 0x000000ffff0f7224 */ /* 0x004fe400078e005e */
[----:B------:R-:W2:Y:S01]  /*9f60*/  LDL.LU R94, [R1+0x388] ;  /* 0x00038800015e7983 */ /* 0x000ea20000300800 */
[----:B------:R-:W-:-:S03]  /*9f70*/  IMAD.WIDE R14, R7, 0x2, R14 ;  /* 0x00000002070e7825 */ /* 0x000fc600078e020e */
[----:B------:R-:W3:Y:S01]  /*9f80*/  LDL.LU R95, [R1+0x384] ;  /* 0x00038400015f7983 */ /* 0x000ee20000300800 */
[----:B------:R-:W-:-:S03]  /*9f90*/  IMAD.MOV.U32 R12, RZ, RZ, R111 ;  /* 0x000000ffff0c7224 */ /* 0x000fc600078e006f */
[----:B------:R-:W4:Y:S04]  /*9fa0*/  LDL.LU R113, [R1+0x380] ;  /* 0x0003800001717983 */ /* 0x000f280000300800 */
[----:B------:R-:W5:Y:S04]  /*9fb0*/  LDL.LU R111, [R1+0x37c] ;  /* 0x00037c00016f7983 */ /* 0x000f680000300800 */
[----:B------:R-:W-:Y:S04]  /*9fc0*/  STL [R1+0x9c], R14 ;  /* 0x00009c0e01007387 */ /* 0x000fe80000100800 */
[----:B------:R-:W3:Y:S04]  /*9fd0*/  LDL.LU R16, [R1+0x38] ;  /* 0x0000380001107983 */ /* 0x000ee80000300800 */
[----:B------:R-:W4:Y:S04]  /*9fe0*/  LDL.LU R19, [R1+0xa4] ;  /* 0x0000a40001137983 */ /* 0x000f280000300800 */
[----:B------:R-:W-:Y:S04]  /*9ff0*/  STL [R1+0x34], R15 ;  /* 0x0000340f01007387 */ /* 0x000fe80000100800 */
[----:B------:R-:W5:Y:S01]  /*a000*/  LDL.LU R18, [R1+0xa8] ;  /* 0x0000a80001127983 */ /* 0x000f620000300800 */
[----:B------:R-:W-:-:S02]  /*a010*/  IMAD.MOV.U32 R11, RZ, RZ, R99 ;  /* 0x000000ffff0b7224 */ /* 0x000fc400078e0063 */
[----:B------:R-:W-:Y:S01]  /*a020*/  IMAD.MOV.U32 R10, RZ, RZ, R98 ;  /* 0x000000ffff0a7224 */ /* 0x000fe200078e0062 */
[----:B------:R-:W5:Y:S04]  /*a030*/  LDL.LU R99, [R1+0x13c] ;  /* 0x00013c0001637983 */ /* 0x000f680000300800 */
[----:B------:R-:W5:Y:S01]  /*a040*/  LDL.LU R98, [R1+0x1ac] ;  /* 0x0001ac0001627983 */ /* 0x000f620000300800 */
[----:B------:R-:W-:-:S04]  /*a050*/  IMAD.WIDE R10, R7, 0x2, R10 ;  /* 0x00000002070a7825 */ /* 0x000fc800078e020a */
[----:B------:R-:W-:Y:S01]  /*a060*/  IMAD.WIDE R12, R7, 0x2, R12 ;  /* 0x00000002070c7825 */ /* 0x000fe200078e020c */
[----:B------:R2:W-:Y:S04]  /*a070*/  STL [R1+0x130], R10 ;  /* 0x0001300a01007387 */ /* 0x0005e80000100800 */
[----:B------:R5:W-:Y:S04]  /*a080*/  STL [R1+0xa0], R11 ;  /* 0x0000a00b01007387 */ /* 0x000be80000100800 */
[----:B------:R-:W-:Y:S04]  /*a090*/  STL [R1+0x1a8], R12 ;  /* 0x0001a80c01007387 */ /* 0x000fe80000100800 */
[----:B------:R0:W-:Y:S01]  /*a0a0*/  STL [R1+0x134], R13 ;  /* 0x0001340d01007387 */ /* 0x0001e20000100800 */
[----:B--2---:R-:W-:-:S03]  /*a0b0*/  IMAD.MOV.U32 R10, RZ, RZ, R94 ;  /* 0x000000ffff0a7224 */ /* 0x004fc600078e005e */
[----:B------:R-:W2:Y:S01]  /*a0c0*/  LDL.LU R94, [R1+0x378] ;  /* 0x00037800015e7983 */ /* 0x000ea20000300800 */
[----:B---3--:R-:W-:Y:S02]  /*a0d0*/  IMAD.MOV.U32 R15, RZ, RZ, R16 ;  /* 0x000000ffff0f7224 */ /* 0x008fe400078e0010 */
[----:B----4-:R-:W-:-:S04]  /*a0e0*/  IMAD.MOV.U32 R14, RZ, RZ, R19 ;  /* 0x000000ffff0e7224 */ /* 0x010fc800078e0013 */
[----:B------:R-:W-:-:S04]  /*a0f0*/  IMAD.WIDE R14, R7, 0x2, R14 ;  /* 0x00000002070e7825 */ /* 0x000fc800078e020e */
[----:B-----5:R-:W-:Y:S01]  /*a100*/  IMAD.MOV.U32 R11, RZ, RZ, R18 ;  /* 0x000000ffff0b7224 */ /* 0x020fe200078e0012 */
[----:B------:R-:W-:Y:S01]  /*a110*/  STL [R1+0xa4], R14 ;  /* 0x0000a40e01007387 */ /* 0x000fe20000100800 */
[----:B------:R-:W-:-:S03]  /*a120*/  IMAD.WIDE R10, R7, 0x2, R10 ;  /* 0x00000002070a7825 */ /* 0x000fc600078e020a */
[----:B------:R-:W-:Y:S01]  /*a130*/  STL [R1+0x38], R15 ;  /* 0x0000380f01007387 */ /* 0x000fe20000100800 */
[----:B0-----:R-:W-:-:S03]  /*a140*/  IMAD.MOV.U32 R13, RZ, RZ, R99 ;  /* 0x000000ffff0d7224 */ /* 0x001fc600078e0063 */
[----:B------:R0:W-:Y:S01]  /*a150*/  STL [R1+0x138], R10 ;  /* 0x0001380a01007387 */ /* 0x0001e20000100800 */
[----:B------:R-:W-:-:S03]  /*a160*/  IMAD.MOV.U32 R12, RZ, RZ, R98 ;  /* 0x000000ffff0c7224 */ /* 0x000fc600078e0062 */
[----:B------:R-:W3:Y:S04]  /*a170*/  LDL.LU R16, [R1+0xb0] ;  /* 0x0000b00001107983 */ /* 0x000ee80000300800 */
[----:B------:R-:W4:Y:S04]  /*a180*/  LDL.LU R99, [R1+0x140] ;  /* 0x0001400001637983 */ /* 0x000f280000300800 */
[----:B------:R1:W-:Y:S04]  /*a190*/  STL [R1+0xa8], R11 ;  /* 0x0000a80b01007387 */ /* 0x0003e80000100800 */
[----:B------:R-:W5:Y:S01]  /*a1a0*/  LDL.LU R98, [R1+0x1b0] ;  /* 0x0001b00001627983 */ /* 0x000f620000300800 */
[----:B------:R-:W-:-:S05]  /*a1b0*/  IMAD.WIDE R12, R7, 0x2, R12 ;  /* 0x00000002070c7825 */ /* 0x000fca00078e020c */
[----:B------:R4:W-:Y:S01]  /*a1c0*/  STL [R1+0x1ac], R12 ;  /* 0x0001ac0c01007387 */ /* 0x0009e20000100800 */
[----:B0-----:R-:W-:-:S03]  /*a1d0*/  IMAD.MOV.U32 R10, RZ, RZ, R113 ;  /* 0x000000ffff0a7224 */ /* 0x001fc600078e0071 */
[----:B------:R3:W-:Y:S01]  /*a1e0*/  STL [R1+0x13c], R13 ;  /* 0x00013c0d01007387 */ /* 0x0007e20000100800 */
[----:B-1----:R-:W-:-:S03]  /*a1f0*/  IMAD.MOV.U32 R11, RZ, RZ, R95 ;  /* 0x000000ffff0b7224 */ /* 0x002fc600078e005f */
[----:B------:R-:W2:Y:S04]  /*a200*/  LDL.LU R19, [R1+0x4c] ;  /* 0x00004c0001137983 */ /* 0x000ea80000300800 */
[----:B------:R-:W2:Y:S01]  /*a210*/  LDL.LU R18, [R1+0xb4] ;  /* 0x0000b40001127983 */ /* 0x000ea20000300800 */
[----:B------:R-:W-:-:S03]  /*a220*/  IMAD.WIDE R10, R7, 0x2, R10 ;  /* 0x00000002070a7825 */ /* 0x000fc600078e020a */
[----:B------:R-:W2:Y:S01]  /*a230*/  LDL.LU R95, [R1+0x374] ;  /* 0x00037400015f7983 */ /* 0x000ea20000300800 */
[----:B------:R-:W-:-:S03]  /*a240*/  IMAD.MOV.U32 R15, RZ, RZ, R111 ;  /* 0x000000ffff0f7224 */ /* 0x000fc600078e006f */
[----:B------:R-:W2:Y:S04]  /*a250*/  LDL.LU R113, [R1+0x370] ;  /* 0x0003700001717983 */ /* 0x000ea80000300800 */
[----:B------:R-:W2:Y:S04]  /*a260*/  LDL.LU R111, [R1+0x36c] ;  /* 0x00036c00016f7983 */ /* 0x000ea80000300800 */
[----:B------:R-:W-:Y:S04]  /*a270*/  STL [R1+0xac], R10 ;  /* 0x0000ac0a01007387 */ /* 0x000fe80000100800 */
[----:B------:R2:W-:Y:S01]  /*a280*/  STL [R1+0x48], R11 ;  /* 0x0000480b01007387 */ /* 0x0005e20000100800 */
[----:B----4-:R-:W-:-:S03]  /*a290*/  IMAD.MOV.U32 R12, RZ, RZ, R99 ;  /* 0x000000ffff0c7224 */ /* 0x010fc600078e0063 */
[----:B------:R-:W4:Y:S01]  /*a2a0*/  LDL.LU R99, [R1+0x14c] ;  /* 0x00014c0001637983 */ /* 0x000f220000300800 */
[----:B-----5:R-:W-:-:S03]  /*a2b0*/  IMAD.MOV.U32 R14, RZ, RZ, R98 ;  /* 0x000000ffff0e7224 */ /* 0x020fc600078e0062 */
[----:B------:R-:W5:Y:S01]  /*a2c0*/  LDL.LU R98, [R1+0x1b4] ;  /* 0x0001b40001627983 */ /* 0x000f620000300800 */
[----:B---3--:R-:W-:Y:S02]  /*a2d0*/  IMAD.MOV.U32 R13, RZ, RZ, R16 ;  /* 0x000000ffff0d7224 */ /* 0x008fe400078e0010 */
[----:B------:R-:W-:-:S04]  /*a2e0*/  IMAD.WIDE R12, R7, 0x2, R12 ;  /* 0x00000002070c7825 */ /* 0x000fc800078e020c */
[----:B------:R-:W-:Y:S01]  /*a2f0*/  IMAD.WIDE R14, R7, 0x2, R14 ;  /* 0x00000002070e7825 */ /* 0x000fe200078e020e */
[----:B------:R0:W-:Y:S03]  /*a300*/  STL [R1+0x140], R12 ;  /* 0x0001400c01007387 */ /* 0x0001e60000100800 */
[----:B--2---:R-:W-:Y:S01]  /*a310*/  IMAD.MOV.U32 R11, RZ, RZ, R19 ;  /* 0x000000ffff0b7224 */ /* 0x004fe200078e0013 */
[----:B------:R1:W-:Y:S01]  /*a320*/  STL [R1+0xb0], R13 ;  /* 0x0000b00d01007387 */ /* 0x0003e20000100800 */
[----:B------:R-:W-:-:S03]  /*a330*/  IMAD.MOV.U32 R10, RZ, RZ, R18 ;  /* 0x000000ffff0a7224 */ /* 0x000fc600078e0012 */
[----:B------:R-:W-:Y:S01]  /*a340*/  STL [R1+0x1b0], R14 ;  /* 0x0001b00e01007387 */ /* 0x000fe20000100800 */
[----:B------:R-:W-:-:S04]  /*a350*/  IMAD.WIDE R10, R7, 0x2, R10 ;  /* 0x00000002070a7825 */ /* 0x000fc800078e020a */
[----:B0-----:R-:W-:Y:S02]  /*a360*/  IMAD.MOV.U32 R12, RZ, RZ, R95 ;  /* 0x000000ffff0c7224 */ /* 0x001fe400078e005f */
[----:B-1----:R-:W-:Y:S01]  /*a370*/  IMAD.MOV.U32 R13, RZ, RZ, R94 ;  /* 0x000000ffff0d7224 */ /* 0x002fe200078e005e */
[----:B------:R4:W-:Y:S01]  /*a380*/  STL [R1+0x144], R15 ;  /* 0x0001440f01007387 */ /* 0x0009e20000100800 */
[----:B------:R-:W-:-:S03]  /*a390*/  IMAD.WIDE R12, R7, 0x2, R12 ;  /* 0x00000002070c7825 */ /* 0x000fc600078e020c */
[----:B------:R-:W2:Y:S04]  /*a3a0*/  LDL.LU R94, [R1+0x368] ;  /* 0x00036800015e7983 */ /* 0x000ea80000300800 */
[----:B------:R-:W3:Y:S04]  /*a3b0*/  LDL.LU R95, [R1+0x364] ;  /* 0x00036400015f7983 */ /* 0x000ee80000300800 */
[----:B------:R0:W-:Y:S04]  /*a3c0*/  STL [R1+0xb4], R10 ;  /* 0x0000b40a01007387 */ /* 0x0001e80000100800 */
[----:B------:R1:W-:Y:S04]  /*a3d0*/  STL [R1+0x4c], R11 ;  /* 0x00004c0b01007387 */ /* 0x0003e80000100800 */
[----:B------:R-:W-:Y:S04]  /*a3e0*/  STL [R1+0x148], R12 ;  /* 0x0001480c01007387 */ /* 0x000fe80000100800 */
[----:B------:R-:W3:Y:S01]  /*a3f0*/  LDL.LU R16, [R1+0xc0] ;  /* 0x0000c00001107983 */ /* 0x000ee20000300800 */
[----:B----4-:R-:W-:-:S03]  /*a400*/  IMAD.MOV.U32 R15, RZ, RZ, R99 ;  /* 0x000000ffff0f7224 */ /* 0x010fc600078e0063 */
[----:B------:R-:W4:Y:S04]  /*a410*/  LDL.LU R99, [R1+0x150] ;  /* 0x0001500001637983 */ /* 0x000f280000300800 */
[----:B------:R-:W-:Y:S01]  /*a420*/  STL [R1+0xb8], R13 ;  /* 0x0000b80d01007387 */ /* 0x000fe20000100800 */
[----:B-----5:R-:W-:-:S03]  /*a430*/  IMAD.MOV.U32 R14, RZ, RZ, R98 ;  /* 0x000000ffff0e7224 */ /* 0x020fc600078e0062 */
[----:B------:R-:W5:Y:S01]  /*a440*/  LDL.LU R98, [R1+0x154] ;  /* 0x0001540001627983 */ /* 0x000f620000300800 */
[----:B------:R-:W-:-:S05]  /*a450*/  IMAD.WIDE R14, R7, 0x2, R14 ;  /* 0x00000002070e7825 */ /* 0x000fca00078e020e */
[----:B------:R2:W-:Y:S04]  /*a460*/  STL [R1+0x1b4], R14 ;  /* 0x0001b40e01007387 */ /* 0x0005e80000100800 */
[----:B------:R5:W-:Y:S01]  /*a470*/  STL [R1+0x14c], R15 ;  /* 0x00014c0f01007387 */ /* 0x000be20000100800 */
[----:B0-----:R-:W-:-:S03]  /*a480*/  IMAD.MOV.U32 R10, RZ, RZ, R111 ;  /* 0x000000ffff0a7224 */ /* 0x001fc600078e006f */
[----:B------:R-:W3:Y:S01]  /*a490*/  LDL.LU R19, [R1+0x54] ;  /* 0x0000540001137983 */ /* 0x000ee20000300800 */
[----:B-1----:R-:W-:-:S03]  /*a4a0*/  IMAD.MOV.U32 R11, RZ, RZ, R113 ;  /* 0x000000ffff0b7224 */ /* 0x002fc600078e0071 */
[----:B------:R-:W3:Y:S01]  /*a4b0*/  LDL.LU R18, [R1+0xc4] ;  /* 0x0000c40001127983 */ /* 0x000ee20000300800 */
[----:B------:R-:W-:-:S03]  /*a4c0*/  IMAD.WIDE R10, R7, 0x2, R10 ;  /* 0x00000002070a7825 */ /* 0x000fc600078e020a */
[----:B------:R-:W3:Y:S04]  /*a4d0*/  LDL.LU R113, [R1+0x360] ;  /* 0x0003600001717983 */ /* 0x000ee80000300800 */
[----:B------:R-:W3:Y:S01]  /*a4e0*/  LDL.LU R111, [R1+0x35c] ;  /* 0x00035c00016f7983 */ /* 0x000ee20000300800 */
[----:B--2---:R-:W-:-:S03]  /*a4f0*/  IMAD.MOV.U32 R14, RZ, RZ, R94 ;  /* 0x000000ffff0e7224 */ /* 0x004fc600078e005e */
[----:B------:R-:W2:Y:S04]  /*a500*/  LDL.LU R94, [R1+0x358] ;  /* 0x00035800015e7983 */ /* 0x000ea80000300800 */
[----:B------:R-:W-:Y:S01]  /*a510*/  STL [R1+0xbc], R10 ;  /* 0x0000bc0a01007387 */ /* 0x000fe20000100800 */
[----:B----4-:R-:W-:-:S03]  /*a520*/  IMAD.MOV.U32 R12, RZ, RZ, R99 ;  /* 0x000000ffff0c7224 */ /* 0x010fc600078e0063 */
[----:B------:R-:W4:Y:S01]  /*a530*/  LDL.LU R99, [R1+0xcc] ;  /* 0x0000cc0001637983 */ /* 0x000f220000300800 */
[----:B-----5:R-:W-:-:S03]  /*a540*/  IMAD.MOV.U32 R15, RZ, RZ, R98 ;  /* 0x000000ffff0f7224 */ /* 0x020fc600078e0062 */
[----:B------:R-:W5:Y:S01]  /*a550*/  LDL.LU R98, [R1+0x15c] ;  /* 0x00015c0001627983 */ /* 0x000f620000300800 */
[----:B---3--:R-:W-:Y:S02]  /*a560*/  IMAD.MOV.U32 R13, RZ, RZ, R16 ;  /* 0x000000ffff0d7224 */ /* 0x008fe400078e0010 */
[C---:B------:R-:W-:Y:S01]  /*a570*/  IMAD.WIDE R14, R7.reuse, 0x2, R14 ;  /* 0x00000002070e7825 */ /* 0x040fe200078e020e */
[----:B------:R0:W-:Y:S03]  /*a580*/  STL [R1+0x50], R11 ;  /* 0x0000500b01007387 */ /* 0x0001e60000100800 */
[----:B------:R-:W-:-:S05]  /*a590*/  IMAD.WIDE R12, R7, 0x2, R12 ;  /* 0x00000002070c7825 */ /* 0x000fca00078e020c */
[----:B------:R-:W-:Y:S01]  /*a5a0*/  STL [R1+0x150], R12 ;  /* 0x0001500c01007387 */ /* 0x000fe20000100800 */
[----:B0-----:R-:W-:Y:S02]  /*a5b0*/  IMAD.MOV.U32 R11, RZ, RZ, R19 ;  /* 0x000000ffff0b7224 */ /* 0x001fe400078e0013 */
[----:B------:R-:W-:Y:S01]  /*a5c0*/  IMAD.MOV.U32 R10, RZ, RZ, R18 ;  /* 0x000000ffff0a7224 */ /* 0x000fe200078e0012 */
[----:B------:R-:W-:Y:S03]  /*a5d0*/  STL [R1+0xc0], R13 ;  /* 0x0000c00d01007387 */ /* 0x000fe60000100800 */
[----:B------:R-:W-:Y:S01]  /*a5e0*/  IMAD.WIDE R10, R7, 0x2, R10 ;  /* 0x00000002070a7825 */ /* 0x000fe200078e020a */
[----:B------:R0:W-:Y:S04]  /*a5f0*/  STL [R1+0x1b8], R14 ;  /* 0x0001b80e01007387 */ /* 0x0001e80000100800 */
[----:B------:R1:W-:Y:S01]  /*a600*/  STL [R1+0x154], R15 ;  /* 0x0001540f01007387 */ /* 0x0003e20000100800 */
[----:B0-----:R-:W-:-:S02]  /*a610*/  IMAD.MOV.U32 R14, RZ, RZ, R113 ;  /* 0x000000ffff0e7224 */ /* 0x001fc400078e0071 */
[----:B-1----:R-:W-:Y:S02]  /*a620*/  IMAD.MOV.U32 R15, RZ, RZ, R95 ;  /* 0x000000ffff0f7224 */ /* 0x002fe400078e005f */
[----:B------:R-:W3:Y:S04]  /*a630*/  LDL.LU R95, [R1+0x354] ;  /* 0x00035400015f7983 */ /* 0x000ee80000300800 */
[----:B------:R-:W3:Y:S04]  /*a640*/  LDL.LU R113, [R1+0x350] ;  /* 0x0003500001717983 */ /* 0x000ee80000300800 */
[----:B------:R-:W-:Y:S04]  /*a650*/  STL [R1+0xc4], R10 ;  /* 0x0000c40a01007387 */ /* 0x000fe80000100800 */
[----:B------:R-:W3:Y:S01]  /*a660*/  LDL.LU R18, [R1+0xd0] ;  /* 0x0000d00001127983 */ /* 0x000ee20000300800 */
[----:B----4-:R-:W-:-:S03]  /*a670*/  IMAD.MOV.U32 R13, RZ, RZ, R99 ;  /* 0x000000ffff0d7224 */ /* 0x010fc600078e0063 */
[----:B------:R-:W4:Y:S01]  /*a680*/  LDL.LU R99, [R1+0x5c] ;  /* 0x00005c0001637983 */ /* 0x000f220000300800 */
[----:B-----5:R-:W-:-:S03]  /*a690*/  IMAD.MOV.U32 R12, RZ, RZ, R98 ;  /* 0x000000ffff0c7224 */ /* 0x020fc600078e0062 */
[----:B------:R-:W5:Y:S01]  /*a6a0*/  LDL.LU R98, [R1+0xd4] ;  /* 0x0000d40001627983 */ /* 0x000f620000300800 */
[----:B------:R-:W-:-:S04]  /*a6b0*/  IMAD.WIDE R14, R7, 0x2, R14 ;  /* 0x00000002070e7825 */ /* 0x000fc800078e020e */
[----:B------:R-:W-:Y:S01]  /*a6c0*/  IMAD.WIDE R12, R7, 0x2, R12 ;  /* 0x00000002070c7825 */ /* 0x000fe200078e020c */
[----:B------:R0:W-:Y:S04]  /*a6d0*/  STL [R1+0x54], R11 ;  /* 0x0000540b01007387 */ /* 0x0001e80000100800 */
[----:B------:R-:W-:Y:S04]  /*a6e0*/  STL [R1+0x158], R14 ;  /* 0x0001580e01007387 */ /* 0x000fe80000100800 */
[----:B------:R2:W-:Y:S01]  /*a6f0*/  STL [R1+0xc8], R15 ;  /* 0x0000c80f01007387 */ /* 0x0005e20000100800 */
[----:B0-----:R-:W-:-:S03]  /*a700*/  IMAD.MOV.U32 R11, RZ, RZ, R111 ;  /* 0x000000ffff0b7224 */ /* 0x001fc600078e006f */
[----:B------:R-:W-:Y:S04]  /*a710*/  STL [R1+0x15c], R12 ;  /* 0x00015c0c01007387 */ /* 0x000fe80000100800 */
[----:B------:R4:W-:Y:S01]  /*a720*/  STL [R1+0xcc], R13 ;  /* 0x0000cc0d01007387 */ /* 0x0009e20000100800 */
[----:B--2---:R-:W-:-:S03]  /*a730*/  IMAD.MOV.U32 R15, RZ, RZ, R94 ;  /* 0x000000ffff0f7224 */ /* 0x004fc600078e005e */
[----:B------:R-:W2:Y:S04]  /*a740*/  LDL.LU R111, [R1+0x34c] ;  /* 0x00034c00016f7983 */ /* 0x000ea80000300800 */
[----:B------:R-:W2:Y:S01]  /*a750*/  LDL.LU R94, [R1+0x348] ;  /* 0x00034800015e7983 */ /* 0x000ea20000300800 */
[----:B---3--:R-:W-:-:S03]  /*a760*/  IMAD.MOV.U32 R14, RZ, RZ, R95 ;  /* 0x000000ffff0e7224 */ /* 0x008fc600078e005f */
[----:B------:R-:W3:Y:S01]  /*a770*/  LDL.LU R95, [R1+0x344] ;  /* 0x00034400015f7983 */ /* 0x000ee20000300800 */
[----:B------:R-:W-:-:S04]  /*a780*/  IMAD.MOV.U32 R10, RZ, RZ, R18 ;  /* 0x000000ffff0a7224 */ /* 0x000fc800078e0012 */
[----:B------:R-:W-:-:S05]  /*a790*/  IMAD.WIDE R10, R7, 0x2, R10 ;  /* 0x00000002070a7825 */ /* 0x000fca00078e020a */
[----:B------:R-:W-:Y:S04]  /*a7a0*/  STL [R1+0xd0], R10 ;  /* 0x0000d00a01007387 */ /* 0x000fe80000100800 */
[----:B------:R-:W-:Y:S04]  /*a7b0*/  STL [R1+0x58], R11 ;  /* 0x0000580b01007387 */ /* 0x000fe80000100800 */
[----:B------:R-:W3:Y:S04]  /*a7c0*/  LDL.LU R17, [R1+0x60] ;  /* 0x0000600001117983 */ /* 0x000ee80000300800 */
[----:B------:R-:W3:Y:S01]  /*a7d0*/  LDL.LU R16, [R1+0xd8] ;  /* 0x0000d80001107983 */ /* 0x000ee20000300800 */
[----:B----4-:R-:W-:-:S02]  /*a7e0*/  IMAD.MOV.U32 R13, RZ, RZ, R99 ;  /* 0x000000ffff0d7224 */ /* 0x010fc400078e0063 */
[----:B-----5:R-:W-:-:S04]  /*a7f0*/  IMAD.MOV.U32 R12, RZ, RZ, R98 ;  /* 0x000000ffff0c7224 */ /* 0x020fc800078e0062 */
[----:B------:R-:W-:-:S04]  /*a800*/  IMAD.WIDE R12, R7, 0x2, R12 ;  /* 0x00000002070c7825 */ /* 0x000fc800078e020c */
[----:B------:R-:W-:Y:S01]  /*a810*/  IMAD.MOV.U32 R99, RZ, RZ, R97 ;  /* 0x000000ffff637224 */ /* 0x000fe200078e0061 */
[----:B------:R2:W-:Y:S01]  /*a820*/  STL [R1+0xd4], R12 ;  /* 0x0000d40c01007387 */ /* 0x0005e20000100800 */
[----:B------:R-:W-:-:S03]  /*a830*/  IMAD.MOV.U32 R98, RZ, RZ, R91 ;  /* 0x000000ffff627224 */ /* 0x000fc600078e005b */
[----:B------:R0:W-:Y:S04]  /*a840*/  STL [R1+0x5c], R13 ;  /* 0x00005c0d01007387 */ /* 0x0001e80000100800 */
[----:B------:R-:W4:Y:S04]  /*a850*/  LDL.LU R97, [R1+0x168] ;  /* 0x0001680001617983 */ /* 0x000f280000300800 */
[----:B------:R-:W5:Y:S01]  /*a860*/  LDL.LU R91, [R1+0x1c0] ;  /* 0x0001c000015b7983 */ /* 0x000f620000300800 */
[----:B------:R-:W-:-:S04]  /*a870*/  IMAD.WIDE R14, R7, 0x2, R14 ;  /* 0x00000002070e7825 */ /* 0x000fc800078e020e */
[----:B--2---:R-:W-:Y:S01]  /*a880*/  IMAD.MOV.U32 R12, RZ, RZ, R111 ;  /* 0x000000ffff0c7224 */ /* 0x004fe200078e006f */
[----:B------:R-:W-:Y:S01]  /*a890*/  STL [R1+0x1bc], R14 ;  /* 0x0001bc0e01007387 */ /* 0x000fe20000100800 */
[----:B0-----:R-:W-:Y:S02]  /*a8a0*/  IMAD.MOV.U32 R13, RZ, RZ, R113 ;  /* 0x000000ffff0d7224 */ /* 0x001fe400078e0071 */
[----:B------:R-:W-:Y:S01]  /*a8b0*/  IMAD.MOV.U32 R18, RZ, RZ, R99 ;  /* 0x000000ffff127224 */ /* 0x000fe200078e0063 */
[----:B------:R4:W-:Y:S01]  /*a8c0*/  STL [R1+0x160], R15 ;  /* 0x0001600f01007387 */ /* 0x0009e20000100800 */
[----:B------:R-:W-:-:S03]  /*a8d0*/  IMAD.MOV.U32 R19, RZ, RZ, R98 ;  /* 0x000000ffff137224 */ /* 0x000fc600078e0062 */
[----:B------:R-:W2:Y:S01]  /*a8e0*/  LDL.LU R99, [R1+0xe4] ;  /* 0x0000e40001637983 */ /* 0x000ea20000300800 */
[----:B------:R-:W-:-:S03]  /*a8f0*/  IMAD.WIDE R12, R7, 0x2, R12 ;  /* 0x00000002070c7825 */ /* 0x000fc600078e020c */
[----:B------:R-:W2:Y:S04]  /*a900*/  LDL.LU R98, [R1+0x16c] ;  /* 0x00016c0001627983 */ /* 0x000ea80000300800 */
[----:B------:R-:W2:Y:S04]  /*a910*/  LDL.LU R113, [R1+0x340] ;  /* 0x0003400001717983 */ /* 0x000ea80000300800 */
[----:B------:R-:W2:Y:S01]  /*a920*/  LDL.LU R111, [R1+0x33c] ;  /* 0x00033c00016f7983 */ /* 0x000ea20000300800 */
[----:B---3--:R-:W-:Y:S02]  /*a930*/  IMAD.MOV.U32 R11, RZ, RZ, R17 ;  /* 0x000000ffff0b7224 */ /* 0x008fe400078e0011 */
[----:B------:R-:W-:Y:S01]  /*a940*/  IMAD.MOV.U32 R10, RZ, RZ, R16 ;  /* 0x000000ffff0a7224 */ /* 0x000fe200078e0010 */
[----:B------:R-:W-:Y:S01]  /*a950*/  STS.U16 [R107+UR6+0x4e00], R105 ;  /* 0x004e00696b007988 */ /* 0x000fe20008000406 */
[----:B------:R-:W-:Y:S01]  /*a960*/  USHF.L.U32 UR4, UR15, 0x8, URZ ;  /* 0x000000080f047899 */ /* 0x000fe2000800063f */
[----:B------:R-:W0:Y:S01]  /*a970*/  LDC R16, c[0x0][0x238] ;  /* 0x00008e00ff107b82 */ /* 0x000e220000000800 */
[----:B------:R-:W-:Y:S01]  /*a980*/  IMAD.WIDE R10, R7, 0x2, R10 ;  /* 0x00000002070a7825 */ /* 0x000fe200078e020a */
[----:B------:R1:W-:Y:S06]  /*a990*/  MEMBAR.ALL.CTA ;  /* 0x0000000000007992 */ /* 0x0003ec0000008000 */
[----:B-1----:R-:W1:Y:S04]  /*a9a0*/  FENCE.VIEW.ASYNC.S ;  /* 0x00000000000073c6 */ /* 0x002e680000000000 */
[----:B------:R-:W-:Y:S04]  /*a9b0*/  STL [R1+0xd8], R10 ;  /* 0x0000d80a01007387 */ /* 0x000fe80000100800 */
[----:B------:R-:W-:Y:S04]  /*a9c0*/  STL [R1+0x60], R11 ;  /* 0x0000600b01007387 */ /* 0x000fe80000100800 */
[----:B------:R-:W-:Y:S04]  /*a9d0*/  STL [R1+0x164], R12 ;  /* 0x0001640c01007387 */ /* 0x000fe80000100800 */
[----:B------:R-:W-:Y:S01]  /*a9e0*/  STL [R1+0xdc], R13 ;  /* 0x0000dc0d01007387 */ /* 0x000fe20000100800 */
[----:B----4-:R-:W-:Y:S01]  /*a9f0*/  IMAD.MOV.U32 R15, RZ, RZ, R97 ;  /* 0x000000ffff0f7224 */ /* 0x010fe200078e0061 */
[----:B-1----:R-:W-:Y:S01]  /*aa00*/  BAR.SYNC.DEFER_BLOCKING 0x0 ;  /* 0x0000000000007b1d */ /* 0x002fe20000010000 */
[----:B-----5:R-:W-:-:S04]  /*aa10*/  IMAD.MOV.U32 R14, RZ, RZ, R91 ;  /* 0x000000ffff0e7224 */ /* 0x020fc800078e005b */
[----:B------:R-:W-:-:S04]  /*aa20*/  IMAD.WIDE R14, R7, 0x2, R14 ;  /* 0x00000002070e7825 */ /* 0x000fc800078e020e */
[----:B------:R-:W-:Y:S01]  /*aa30*/  IMAD.MOV.U32 R91, RZ, RZ, R90 ;  /* 0x000000ffff5b7224 */ /* 0x000fe200078e005a */
[----:B------:R1:W-:Y:S01]  /*aa40*/  STL [R1+0x1c0], R14 ;  /* 0x0001c00e01007387 */ /* 0x0003e20000100800 */
[----:B------:R-:W-:Y:S02]  /*aa50*/  IMAD.MOV.U32 R90, RZ, RZ, R88 ;  /* 0x000000ffff5a7224 */ /* 0x000fe400078e0058 */
[----:B------:R-:W-:Y:S01]  /*aa60*/  IMAD.MOV.U32 R88, RZ, RZ, R96 ;  /* 0x000000ffff587224 */ /* 0x000fe200078e0060 */
[----:B------:R3:W-:Y:S04]  /*aa70*/  STL [R1+0x168], R15 ;  /* 0x0001680f01007387 */ /* 0x0007e80000100800 */
[----:B------:R-:W4:Y:S04]  /*aa80*/  LDL.LU R97, [R1+0x68] ;  /* 0x0000680001617983 */ /* 0x000f280000300800 */
[----:B------:R-:W5:Y:S01]  /*aa90*/  LDL.LU R96, [R1+0x1c8] ;  /* 0x0001c80001607983 */ /* 0x000f620000300800 */
[----:B-1----:R-:W-:-:S02]  /*aaa0*/  IMAD.MOV.U32 R14, RZ, RZ, R95 ;  /* 0x000000ffff0e7224 */ /* 0x002fc400078e005f */
[----:B---3--:R-:W-:Y:S02]  /*aab0*/  IMAD.MOV.U32 R15, RZ, RZ, R94 ;  /* 0x000000ffff0f7224 */ /* 0x008fe400078e005e */
[----:B------:R-:W3:Y:S04]  /*aac0*/  LDL.LU R94, [R1+0x338] ;  /* 0x00033800015e7983 */ /* 0x000ee80000300800 */
[----:B------:R-:W4:Y:S01]  /*aad0*/  LDL.LU R95, [R1+0x334] ;  /* 0x00033400015f7983 */ /* 0x000f220000300800 */
[----:B------:R-:W-:Y:S02]  /*aae0*/  IMAD.MOV.U32 R10, RZ, RZ, R18 ;  /* 0x000000ffff0a7224 */ /* 0x000fe400078e0012 */
[----:B------:R-:W-:Y:S02]  /*aaf0*/  IMAD.MOV.U32 R11, RZ, RZ, R19 ;  /* 0x000000ffff0b7224 */ /* 0x000fe400078e0013 */
[----:B--2---:R-:W-:-:S02]  /*ab00*/  IMAD.MOV.U32 R12, RZ, RZ, R98 ;  /* 0x000000ffff0c7224 */ /* 0x004fc400078e0062 */
[----:B------:R-:W-:Y:S02]  /*ab10*/  IMAD.MOV.U32 R13, RZ, RZ, R99 ;  /* 0x000000ffff0d7224 */ /* 0x000fe400078e0063 */
[----:B------:R-:W-:-:S04]  /*ab20*/  IMAD.WIDE R10, R7, 0x2, R10 ;  /* 0x00000002070a7825 */ /* 0x000fc800078e020a */
[C---:B------:R-:W-:Y:S01]  /*ab30*/  IMAD.WIDE R12, R7.reuse, 0x2, R12 ;  /* 0x00000002070c7825 */ /* 0x040fe200078e020c */
[----:B------:R3:W-:Y:S03]  /*ab40*/  STL [R1+0xe0], R10 ;  /* 0x0000e00a01007387 */ /* 0x0007e60000100800 */
[----:B------:R-:W-:Y:S01]  /*ab50*/  IMAD.WIDE R14, R7, 0x2, R14 ;  /* 0x00000002070e7825 */ /* 0x000fe200078e020e */
[----:B------:R-:W-:Y:S04]  /*ab60*/  STL [R1+0x64], R11 ;  /* 0x0000640b01007387 */ /* 0x000fe80000100800 */
[----:B------:R-:W-:Y:S04]  /*ab70*/  STL [R1+0x16c], R12 ;  /* 0x00016c0c01007387 */ /* 0x000fe80000100800 */
[----:B------:R-:W-:Y:S04]  /*ab80*/  STL [R1+0xe4], R13 ;  /* 0x0000e40d01007387 */ /* 0x000fe80000100800 */
[----:B------:R-:W-:Y:S04]  /*ab90*/  STL [R1+0x1c4], R14 ;  /* 0x0001c40e01007387 */ /* 0x000fe80000100800 */
[----:B------:R4:W-:Y:S01]  /*aba0*/  STL [R1+0x170], R15 ;  /* 0x0001700f01007387 */ /* 0x0009e20000100800 */
[----:B---3--:R-:W-:-:S03]  /*abb0*/  IMAD.MOV.U32 R10, RZ, RZ, R94 ;  /* 0x000000ffff0a7224 */ /* 0x008fc600078e005e */
[----:B------:R-:W2:Y:S01]  /*abc0*/  LDL.LU R94, [R1+0x330] ;  /* 0x00033000015e7983 */ /* 0x000ea20000300800 */
[----:B----4-:R-:W-:-:S03]  /*abd0*/  IMAD.MOV.U32 R15, RZ, RZ, R95 ;  /* 0x000000ffff0f7224 */ /* 0x010fc600078e005f */
[----:B------:R-:W3:Y:S01]  /*abe0*/  LDL.LU R95, [R1+0x32c] ;  /* 0x00032c00015f7983 */ /* 0x000ee20000300800 */
[----:B------:R-:W-:Y:S02]  /*abf0*/  IMAD.MOV.U32 R11, RZ, RZ, R97 ;  /* 0x000000ffff0b7224 */ /* 0x000fe400078e0061 */
[----:B------:R-:W-:Y:S02]  /*ac00*/  IMAD.MOV.U32 R12, RZ, RZ, R89 ;  /* 0x000000ffff0c7224 */ /* 0x000fe400078e0059 */
[----:B------:R-:W-:Y:S02]  /*ac10*/  IMAD.MOV.U32 R13, RZ, RZ, R91 ;  /* 0x000000ffff0d7224 */ /* 0x000fe400078e005b */
[----:B------:R-:W-:-:S04]  /*ac20*/  IMAD.WIDE R10, R7, 0x2, R10 ;  /* 0x00000002070a7825 */ /* 0x000fc800078e020a */
[C---:B------:R-:W-:Y:S01]  /*ac30*/  IMAD.WIDE R12, R7.reuse, 0x2, R12 ;  /* 0x00000002070c7825 */ /* 0x040fe200078e020c */
[----:B------:R-:W-:Y:S03]  /*ac40*/  STL [R1+0xe8], R10 ;  /* 0x0000e80a01007387 */ /* 0x000fe60000100800 */
[----:B-----5:R-:W-:Y:S01]  /*ac50*/  IMAD.MOV.U32 R14, RZ, RZ, R96 ;  /* 0x000000ffff0e7224 */ /* 0x020fe200078e0060 */
[----:B------:R-:W-:Y:S03]  /*ac60*/  STL [R1+0x68], R11 ;  /* 0x0000680b01007387 */ /* 0x000fe60000100800 */
[----:B------:R-:W-:Y:S01]  /*ac70*/  IMAD.WIDE R14, R7, 0x2, R14 ;  /* 0x00000002070e7825 */ /* 0x000fe200078e020e */
[----:B------:R-:W-:Y:S03]  /*ac80*/  STL [R1+0x174], R12 ;  /* 0x0001740c01007387 */ /* 0x000fe60000100800 */
[----:B------:R-:W-:Y:S01]  /*ac90*/  IMAD.MOV.U32 R96, RZ, RZ, R101 ;  /* 0x000000ffff607224 */ /* 0x000fe200078e0065 */
[----:B------:R-:W4:Y:S04]  /*aca0*/  LDL.LU R89, [R1+0x70] ;  /* 0x0000700001597983 */ /* 0x000f280000300800 */
[----:B------:R2:W-:Y:S04]  /*acb0*/  STL [R1+0xec], R13 ;  /* 0x0000ec0d01007387 */ /* 0x0005e80000100800 */
[----:B------:R-:W5:Y:S04]  /*acc0*/  LDL.LU R101, [R1+0x1d0] ;  /* 0x0001d00001657983 */ /* 0x000f680000300800 */
[----:B------:R1:W-:Y:S04]  /*acd0*/  STL [R1+0x1c8], R14 ;  /* 0x0001c80e01007387 */ /* 0x0003e80000100800 */
[----:B------:R0:W-:Y:S01]  /*ace0*/  STL [R1+0x178], R15 ;  /* 0x0001780f01007387 */ /* 0x0001e20000100800 */
[----:B------:R-:W-:-:S02]  /*acf0*/  USHF.L.U32 UR5, UR15, 0x7, URZ ;  /* 0x000000070f057899 */ /* 0x000fc4000800063f */
[----:B------:R-:W-:Y:S02]  /*ad00*/  ULOP3.LUT UR4, UR4, 0x400, URZ, 0xc0, !UPT ;  /* 0x0000040004047892 */ /* 0x000fe4000f8ec03f */
[----:B------:R-:W-:Y:S02]  /*ad10*/  ULOP3.LUT UR5, UR5, 0x400, URZ, 0xc0, !UPT ;  /* 0x0000040005057892 */ /* 0x000fe4000f8ec03f */
[----:B------:R-:W-:Y:S02]  /*ad20*/  ULEA.HI UR4, UR14, UR4, URZ, 0x1c ;  /* 0x000000040e047291 */ /* 0x000fe4000f8fe03f */
[----:B------:R-:W-:Y:S02]  /*ad30*/  ULEA.HI UR5, UR6, UR5, URZ, 0x1c ;  /* 0x0000000506057291 */ /* 0x000fe4000f8fe03f */
[----:B------:R-:W-:Y:S02]  /*ad40*/  ULOP3.LUT UR8, UR4, 0x3fff, URZ, 0xc0, !UPT ;  /* 0x00003fff04087892 */ /* 0x000fe4000f8ec03f */
[----:B------:R-:W-:Y:S01]  /*ad50*/  ULOP3.LUT UR10, UR5, 0x3fff, URZ, 0xc0, !UPT ;  /* 0x00003fff050a7892 */ /* 0x000fe2000f8ec03f */
[----:B------:R-:W-:Y:S01]  /*ad60*/  WARPGROUP.ARRIVE ;  /* 0x00000000000079c5 */ /* 0x000fe20000000000 */
[----:B------:R-:W-:Y:S01]  /*ad70*/  UMOV UR9, 0x40000040 ;  /* 0x4000004000097882 */ /* 0x000fe20000000000 */
[----:B------:R-:W-:-:S06]  /*ad80*/  UMOV UR11, 0x40000040 ;  /* 0x40000040000b7882 */ /* 0x000fcc0000000000 */
[----:B------:R-:W-:Y:S01]  /*ad90*/  HGMMA.64x128x16.F32 R24, gdesc[UR8].tnspA, R24 ;  /* 0x21e00000081879f0 */ /* 0x000fe20008700818 */
[----:B------:R-:W-:Y:S02]  /*ada0*/  UIADD3 UR8, UP0, UR8, 0x80, URZ ;  /* 0x0000008008087890 */ /* 0x000fe4000ff1e03f */
[----:B------:R-:W-:Y:S01]  /*adb0*/  UIADD3 UR10, UP1, UR10, 0x2, URZ ;  /* 0x000000020a0a7890 */ /* 0x000fe2000ff3e03f */
[----:B------:R-:W-:Y:S01]  /*adc0*/  UMOV UR4, URZ ;  /* 0x0000003f00047c82 */ /* 0x000fe20008000000 */
[----:B------:R-:W-:Y:S01]  /*add0*/  UMOV UR5, URZ ;  /* 0x0000003f00057c82 */ /* 0x000fe20008000000 */
[----:B------:R-:W-:Y:S02]  /*ade0*/  UIADD3.X UR9, UR4, 0x40000040, URZ, UP0, !UPT ;  /* 0x4000004004097890 */ /* 0x000fe400087fe43f */
[----:B------:R-:W-:-:S09]  /*adf0*/  UIADD3.X UR11, UR5, 0x40000040, URZ, UP1, !UPT ;  /* 0x40000040050b7890 */ /* 0x000fd20008ffe43f */
[----:B------:R-:W-:Y:S01]  /*ae00*/  HGMMA.64x128x16.F32 R24, gdesc[UR8].tnspA, R24 ;  /* 0x21e00000081879f0 */ /* 0x000fe20008700818 */
[----:B--2---:R-:W-:Y:S02]  /*ae10*/  IMAD.MOV.U32 R13, RZ, RZ, R94 ;  /* 0x000000ffff0d7224 */ /* 0x004fe400078e005e */
[----:B------:R-:W2:Y:S01]  /*ae20*/  LDL.LU R94, [R1+0x328] ;  /* 0x00032800015e7983 */ /* 0x000ea20000300800 */
[----:B---3--:R-:W-:-:S03]  /*ae30*/  IMAD.MOV.U32 R12, RZ, RZ, R95 ;  /* 0x000000ffff0c7224 */ /* 0x008fc600078e005f */
[----:B------:R-:W3:Y:S01]  /*ae40*/  LDL.LU R95, [R1+0x324] ;  /* 0x00032400015f7983 */ /* 0x000ee20000300800 */
[----:B------:R-:W-:Y:S02]  /*ae50*/  UIADD3.64 UR16, UR8, 0x80, URZ ;  /* 0x0000008008107897 */ /* 0x000fe4000fffe03f */
[----:B------:R-:W-:-:S09]  /*ae60*/  UIADD3.64 UR18, UR10, 0x2, URZ ;  /* 0x000000020a127897 */ /* 0x000fd2000fffe03f */
[----:B------:R-:W-:Y:S01]  /*ae70*/  HGMMA.64x128x16.F32 R24, gdesc[UR16].tnspA, R24 ;  /* 0x21e00000101879f0 */ /* 0x000fe20008700818 */
[----:B------:R-:W-:Y:S02]  /*ae80*/  IMAD.MOV.U32 R10, RZ, RZ, R21 ;  /* 0x000000ffff0a7224 */ /* 0x000fe400078e0015 */
[----:B------:R-:W-:Y:S02]  /*ae90*/  IMAD.MOV.U32 R11, RZ, RZ, R90 ;  /* 0x000000ffff0b7224 */ /* 0x000fe400078e005a */
[----:B-1----:R-:W-:Y:S02]  /*aea0*/  IMAD.MOV.U32 R14, RZ, RZ, R88 ;  /* 0x000000ffff0e7224 */ /* 0x002fe400078e0058 */
[----:B------:R-:W-:-:S04]  /*aeb0*/  IMAD.WIDE R10, R7, 0x2, R10 ;  /* 0x00000002070a7825 */ /* 0x000fc800078e020a */
[----:B0-----:R-:W-:Y:S02]  /*aec0*/  IMAD.MOV.U32 R15, RZ, RZ, R23 ;  /* 0x000000ffff0f7224 */ /* 0x001fe400078e0017 */
        /* <DEDUP_REMOVED lines=8> */
[----:B------:R-:W-:-:S02]  /*af50*/  UIADD3.64 UR16, UR8, 0x100, URZ ;  /* 0x0000010008107897 */ /* 0x000fc4000fffe03f */
[----:B------:R-:W-:-:S09]  /*af60*/  UIADD3.64 UR18, UR10, 0x4, URZ ;  /* 0x000000040a127897 */ /* 0x000fd2000fffe03f */
[----:B------:R-:W-:Y:S01]  /*af70*/  HGMMA.64x128x16.F32 R24, gdesc[UR16].tnspA, R24 ;  /* 0x21e00000101879f0 */ /* 0x000fe20008700818 */
[----:B------:R-:W-:Y:S02]  /*af80*/  UIADD3.64 UR16, UR8, 0x180, URZ ;  /* 0x0000018008107897 */ /* 0x000fe4000fffe03f */
[----:B------:R-:W-:Y:S01]  /*af90*/  UIADD3.64 UR18, UR10, 0x7fe, URZ ;  /* 0x000007fe0a127897 */ /* 0x000fe2000fffe03f */
[----:B--2---:R-:W-:-:S08]  /*afa0*/  IMAD.MOV.U32 R10, RZ, RZ, R94 ;  /* 0x000000ffff0a7224 */ /* 0x004fd000078e005e */
[----:B------:R-:W-:Y:S01]  /*afb0*/  HGMMA.64x128x16.F32 R24, gdesc[UR16].tnspA, R24 ;  /* 0x21e00000101879f0 */ /* 0x000fe20008700818 */
[----:B------:R-:W2:Y:S01]  /*afc0*/  LDL.LU R94, [R1+0x320] ;  /* 0x00032000015e7983 */ /* 0x000ea20000300800 */
[----:B---3--:R-:W-:-:S03]  /*afd0*/  IMAD.MOV.U32 R15, RZ, RZ, R95 ;  /* 0x000000ffff0f7224 */ /* 0x008fc600078e005f */
[----:B------:R-:W3:Y:S01]  /*afe0*/  LDL.LU R95, [R1+0x31c] ;  /* 0x00031c00015f7983 */ /* 0x000ee20000300800 */
[----:B----4-:R-:W-:Y:S01]  /*aff0*/  IMAD.MOV.U32 R11, RZ, RZ, R89 ;  /* 0x000000ffff0b7224 */ /* 0x010fe200078e0059 */
[----:B------:R-:W-:Y:S02]  /*b000*/  UIADD3.64 UR16, UR8, 0x200, URZ ;  /* 0x0000020008107897 */ /* 0x000fe4000fffe03f */
[----:B------:R-:W-:Y:S01]  /*b010*/  UIADD3.64 UR18, UR10, 0x800, URZ ;  /* 0x000008000a127897 */ /* 0x000fe2000fffe03f */
[----:B------:R-:W-:-:S05]  /*b020*/  IMAD.WIDE R10, R7, 0x2, R10 ;  /* 0x00000002070a7825 */ /* 0x000fca00078e020a */
[----:B------:R-:W-:Y:S04]  /*b030*/  STL [R1+0xf8], R10 ;  /* 0x0000f80a01007387 */ /* 0x000fe80000100800 */
[----:B------:R-:W-:Y:S04]  /*b040*/  STL [R1+0x70], R11 ;  /* 0x0000700b01007387 */ /* 0x000fe80000100800 */
[----:B------:R-:W4:Y:S01]  /*b050*/  LDL.LU R9, [R1+0x24] ;  /* 0x0000240001097983 */ /* 0x000f220000300800 */
[----:B------:R-:W-:Y:S02]  /*b060*/  IMAD.MOV.U32 R12, RZ, RZ, R93 ;  /* 0x000000ffff0c7224 */ /* 0x000fe400078e005d */
[----:B------:R-:W-:-:S02]  /*b070*/  IMAD.MOV.U32 R13, RZ, RZ, R96 ;  /* 0x000000ffff0d7224 */ /* 0x000fc400078e0060 */
[----:B-----5:R-:W-:Y:S02]  /*b080*/  IMAD.MOV.U32 R14, RZ, RZ, R101 ;  /* 0x000000ffff0e7224 */ /* 0x020fe400078e0065 */
[----:B------:R-:W-:-:S04]  /*b090*/  IMAD.WIDE R12, R7, 0x2, R12 ;  /* 0x00000002070c7825 */ /* 0x000fc800078e020c */
[----:B------:R-:W-:Y:S01]  /*b0a0*/  IMAD.WIDE R14, R7, 0x2, R14 ;  /* 0x00000002070e7825 */ /* 0x000fe200078e020e */
[----:B------:R-:W-:Y:S04]  /*b0b0*/  STL [R1+0x184], R12 ;  /* 0x0001840c01007387 */ /* 0x000fe80000100800 */
[----:B------:R2:W-:Y:S04]  /*b0c0*/  STL [R1+0xfc], R13 ;  /* 0x0000fc0d01007387 */ /* 0x0005e80000100800 */
[----:B------:R0:W-:Y:S04]  /*b0d0*/  STL [R1+0x1d0], R14 ;  /* 0x0001d00e01007387 */ /* 0x0001e80000100800 */
[----:B------:R1:W-:Y:S01]  /*b0e0*/  STL [R1+0x188], R15 ;  /* 0x0001880f01007387 */ /* 0x0003e20000100800 */
[----:B------:R-:W-:Y:S01]  /*b0f0*/  HGMMA.64x128x16.F32 R24, gdesc[UR16].tnspA, R24 ;  /* 0x21e00000101879f0 */ /* 0x000fe20008700818 */
[----:B------:R-:W-:-:S02]  /*b100*/  UIADD3.64 UR16, UR8, 0x280, URZ ;  /* 0x0000028008107897 */ /* 0x000fc4000fffe03f */
[----:B------:R-:W-:Y:S02]  /*b110*/  UIADD3.64 UR18, UR10, 0x802, URZ ;  /* 0x000008020a127897 */ /* 0x000fe4000fffe03f */
[----:B------:R-:W-:Y:S02]  /*b120*/  UIADD3.64 UR8, UR8, 0x300, URZ ;  /* 0x0000030008087897 */ /* 0x000fe4000fffe03f */
[----:B------:R-:W-:-:S05]  /*b130*/  UIADD3.64 UR10, UR10, 0x804, URZ ;  /* 0x000008040a0a7897 */ /* 0x000fca000fffe03f */
[----:B------:R-:W-:Y:S01]  /*b140*/  HGMMA.64x128x16.F32 R24, gdesc[UR16].tnspA, R24 ;  /* 0x21e00000101879f0 */ /* 0x000fe20008700818 */
[----:B--2---:R-:W-:Y:S02]  /*b150*/  IMAD.MOV.U32 R13, RZ, RZ, R94 ;  /* 0x000000ffff0d7224 */ /* 0x004fe400078e005e */
[----:B------:R-:W2:Y:S01]  /*b160*/  LDL.LU R94, [R1+0x318] ;  /* 0x00031800015e7983 */ /* 0x000ea20000300800 */
[----:B---3--:R-:W-:-:S03]  /*b170*/  IMAD.MOV.U32 R12, RZ, RZ, R95 ;  /* 0x000000ffff0c7224 */ /* 0x008fc600078e005f */
[----:B------:R-:W2:Y:S05]  /*b180*/  LDL.LU R95, [R1+0x314] ;  /* 0x00031400015f7983 */ /* 0x000eaa0000300800 */
[----:B------:R-:W-:Y:S01]  /*b190*/  HGMMA.64x128x16.F32 R24, gdesc[UR8].tnspA, R24, gsb0 ;  /* 0x21e00000081879f0 */ /* 0x000fe20008000818 */
[----:B------:R-:W-:Y:S02]  /*b1a0*/  IMAD.MOV.U32 R10, RZ, RZ, R102 ;  /* 0x000000ffff0a7224 */ /* 0x000fe400078e0066 */
[----:B------:R-:W-:Y:S02]  /*b1b0*/  IMAD.MOV.U32 R11, RZ, RZ, R104 ;  /* 0x000000ffff0b7224 */ /* 0x000fe400078e0068 */
[----:B------:R-:W-:-:S04]  /*b1c0*/  IMAD.WIDE R12, R7, 0x2, R12 ;  /* 0x00000002070c7825 */ /* 0x000fc800078e020c */
[----:B------:R-:W-:-:S04]  /*b1d0*/  IMAD.WIDE R10, R7, 0x2, R10 ;  /* 0x00000002070a7825 */ /* 0x000fc800078e020a */
[----:B0-----:R-:W-:Y:S01]  /*b1e0*/  IMAD.MOV.U32 R14, RZ, RZ, R106 ;  /* 0x000000ffff0e7224 */ /* 0x001fe200078e006a */
[----:B------:R0:W-:Y:S01]  /*b1f0*/  STL [R1+0x100], R10 ;  /* 0x0001000a01007387 */ /* 0x0001e20000100800 */
[----:B-1----:R-:W-:-:S03]  /*b200*/  IMAD.MOV.U32 R15, RZ, RZ, R119 ;  /* 0x000000ffff0f7224 */ /* 0x002fc600078e0077 */
[----:B------:R1:W-:Y:S01]  /*b210*/  STL [R1+0x74], R11 ;  /* 0x0000740b01007387 */ /* 0x0003e20000100800 */
[----:B------:R-:W-:-:S03]  /*b220*/  IMAD.WIDE R14, R7, 0x2, R14 ;  /* 0x00000002070e7825 */ /* 0x000fc600078e020e */
[----:B------:R3:W-:Y:S01]  /*b230*/  STL [R1+0x18c], R12 ;  /* 0x00018c0c01007387 */ /* 0x0007e20000100800 */
[----:B0-----:R-:W-:-:S03]  /*b240*/  IMAD.MOV.U32 R10, RZ, RZ, R100 ;  /* 0x000000ffff0a7224 */ /* 0x001fc600078e0064 */
[----:B------:R0:W-:Y:S01]  /*b250*/  STL [R1+0x104], R13 ;  /* 0x0001040d01007387 */ /* 0x0001e20000100800 */
[----:B-1----:R-:W-:Y:S02]  /*b260*/  IMAD.MOV.U32 R11, RZ, RZ, R20 ;  /* 0x000000ffff0b7224 */ /* 0x002fe400078e0014 */
[----:B------:R-:W-:-:S04]  /*b270*/  IMAD.WIDE R10, R7, 0x2, R10 ;  /* 0x00000002070a7825 */ /* 0x000fc800078e020a */
[----:B---3--:R-:W-:Y:S02]  /*b280*/  IMAD.MOV.U32 R12, RZ, RZ, R22 ;  /* 0x000000ffff0c7224 */ /* 0x008fe400078e0016 */
[----:B0-----:R-:W-:Y:S01]  /*b290*/  IMAD.MOV.U32 R13, RZ, RZ, R92 ;  /* 0x000000ffff0d7224 */ /* 0x001fe200078e005c */
[----:B------:R0:W-:Y:S01]  /*b2a0*/  STL [R1+0x1d4], R14 ;  /* 0x0001d40e01007387 */ /* 0x0001e20000100800 */
[----:B------:R-:W-:-:S03]  /*b2b0*/  IMAD.WIDE R12, R7, 0x2, R12 ;  /* 0x00000002070c7825 */ /* 0x000fc600078e020c */
[----:B------:R1:W-:Y:S04]  /*b2c0*/  STL [R1+0x190], R15 ;  /* 0x0001900f01007387 */ /* 0x0003e80000100800 */
[----:B------:R3:W-:Y:S01]  /*b2d0*/  STL [R1+0x108], R10 ;  /* 0x0001080a01007387 */ /* 0x0007e20000100800 */
[----:B0-----:R-:W-:Y:S02]  /*b2e0*/  IMAD.MOV.U32 R14, RZ, RZ, R112 ;  /* 0x000000ffff0e7224 */ /* 0x001fe400078e0070 */
[----:B-1----:R-:W-:Y:S01]  /*b2f0*/  IMAD.MOV.U32 R15, RZ, RZ, R108 ;  /* 0x000000ffff0f7224 */ /* 0x002fe200078e006c */
[----:B------:R0:W-:Y:S01]  /*b300*/  STL [R1+0x78], R11 ;  /* 0x0000780b01007387 */ /* 0x0001e20000100800 */
[----:B----4-:R-:W-:Y:S02]  /*b310*/  VIADD R9, R9, 0xffffffff ;  /* 0xffffffff09097836 */ /* 0x010fe40000000000 */
[----:B------:R-:W-:Y:S01]  /*b320*/  IMAD.WIDE R14, R7, 0x2, R14 ;  /* 0x00000002070e7825 */ /* 0x000fe200078e020e */
[----:B------:R1:W-:Y:S03]  /*b330*/  STL [R1+0x194], R12 ;  /* 0x0001940c01007387 */ /* 0x0003e60000100800 */
[----:B---3--:R-:W-:Y:S01]  /*b340*/  IMAD.MOV.U32 R10, RZ, RZ, R111 ;  /* 0x000000ffff0a7224 */ /* 0x008fe200078e006f */
[----:B------:R3:W-:Y:S01]  /*b350*/  STL [R1+0x10c], R13 ;  /* 0x00010c0d01007387 */ /* 0x0007e20000100800 */
[----:B0-----:R-:W-:-:S03]  /*b360*/  IMAD.MOV.U32 R11, RZ, RZ, R113 ;  /* 0x000000ffff0b7224 */ /* 0x001fc600078e0071 */
[----:B------:R0:W-:Y:S01]  /*b370*/  STL [R1+0x1d8], R14 ;  /* 0x0001d80e01007387 */ /* 0x0001e20000100800 */
[----:B------:R-:W-:-:S04]  /*b380*/  IMAD.WIDE R10, R7, 0x2, R10 ;  /* 0x00000002070a7825 */ /* 0x000fc800078e020a */
[----:B-1----:R-:W-:Y:S02]  /*b390*/  IMAD.MOV.U32 R12, RZ, RZ, R110 ;  /* 0x000000ffff0c7224 */ /* 0x002fe400078e006e */
[----:B---3--:R-:W-:Y:S01]  /*b3a0*/  IMAD.MOV.U32 R13, RZ, RZ, R109 ;  /* 0x000000ffff0d7224 */ /* 0x008fe200078e006d */
[----:B------:R0:W-:Y:S01]  /*b3b0*/  STL [R1+0x198], R15 ;  /* 0x0001980f01007387 */ /* 0x0001e20000100800 */
[----:B------:R-:W-:-:S03]  /*b3c0*/  IMAD.WIDE R12, R7, 0x2, R12 ;  /* 0x00000002070c7825 */ /* 0x000fc600078e020c */
[----:B------:R0:W-:Y:S04]  /*b3d0*/  STL [R1+0x24], R9 ;  /* 0x0000240901007387 */ /* 0x0001e80000100800 */
[----:B------:R0:W-:Y:S04]  /*b3e0*/  STL [R1+0x19c], R10 ;  /* 0x00019c0a01007387 */ /* 0x0001e80000100800 */
[----:B------:R0:W-:Y:S04]  /*b3f0*/  STL [R1+0x110], R11 ;  /* 0x0001100b01007387 */ /* 0x0001e80000100800 */
[----:B------:R0:W-:Y:S04]  /*b400*/  STL [R1+0x1dc], R12 ;  /* 0x0001dc0c01007387 */ /* 0x0001e80000100800 */
[----:B------:R0:W-:Y:S01]  /*b410*/  STL [R1+0x1a0], R13 ;  /* 0x0001a00d01007387 */ /* 0x0001e20000100800 */
[----:B------:R-:W-:Y:S01]  /*b420*/  ISETP.NE.U32.AND P0, PT, R9, RZ, PT ;  /* 0x000000ff0900720c */ /* 0x000fe20003f05070 */
[----:B------:R-:W-:Y:S01]  /*b430*/  IMAD.SHL.U32 R16, R16, 0x80, RZ ;  /* 0x0000008010107824 */ /* 0x000fe200078e00ff */
[----:B------:R-:W-:Y:S01]  /*b440*/  UIADD3 UR7, UR7, -0x80, URZ ;  /* 0xffffff8007077890 */ /* 0x000fe2000fffe03f */
[----:B------:R-:W-:-:S02]  /*b450*/  WARPGROUP.DEPBAR.LE gsb0, 0x0 ;  /* 0x00008000000079c5 */ /* 0x000fc40000010000 */
[----:B--2---:R-:W-:-:S08]  /*b460*/  IMAD.WIDE R94, R16, 0x2, R94 ;  /* 0x00000002105e7825 */ /* 0x004fd000078e025e */
[----:B0-----:R-:W-:Y:S05]  /*b470*/  @P0 BRA `(.L_x_1) ;  /* 0xffffffa800040947 */ /* 0x001fea000383ffff */
[----:B------:R-:W-:Y:S02]  /*b480*/  F2FP.F16.F32.PACK_AB R16, R61, R57 ;  /* 0x000000393d10723e */ /* 0x000fe400000000ff */
[----:B------:R-:W-:Y:S02]  /*b490*/  F2FP.F16.F32.PACK_AB R57, R68, R64 ;  /* 0x000000404439723e */ /* 0x000fe400000000ff */
[----:B------:R-:W-:Y:S02]  /*b4a0*/  F2FP.F16.F32.PACK_AB R56, R60, R56 ;  /* 0x000000383c38723e */ /* 0x000fe400000000ff */
[----:B------:R-:W-:Y:S02]  /*b4b0*/  F2FP.F16.F32.PACK_AB R9, R71, R67 ;  /* 0x000000434709723e */ /* 0x000fe400000000ff */
[----:B------:R-:W-:Y:S02]  /*b4c0*/  F2FP.F16.F32.PACK_AB R8, R63, R59 ;  /* 0x0000003b3f08723e */ /* 0x000fe400000000ff */
[----:B------:R-:W-:-:S02]  /*b4d0*/  F2FP.F16.F32.PACK_AB R13, R70, R66 ;  /* 0x00000042460d723e */ /* 0x000fc400000000ff */
        /* <DEDUP_REMOVED lines=25> */
[----:B------:R-:W-:-:S07]  /*b670*/  F2FP.F16.F32.PACK_AB R24, R28, R24 ;  /* 0x000000181c18723e */ /* 0x000fce00000000ff */
.L_x_0:
[----:B------:R-:W2:Y:S01]  /*b680*/  LDL.LU R89, [R1+0x270] ;  /* 0x0002700001597983 */ /* 0x000ea20000300800 */
[----:B------:R-:W0:Y:S01]  /*b690*/  LDC R34, c[0x0][0x248] ;  /* 0x00009200ff227b82 */ /* 0x000e220000000800 */
[----:B------:R-:W-:Y:S01]  /*b6a0*/  ULDC.64 UR10, c[0x0][0x228] ;  /* 0x00008a00000a7ab9 */ /* 0x000fe20000000a00 */
[----:B------:R-:W-:Y:S01]  /*b6b0*/  ULDC.64 UR8, c[0x0][0x220] ;  /* 0x0000880000087ab9 */ /* 0x000fe20000000a00 */
[----:B------:R-:W0:Y:S01]  /*b6c0*/  LDL.LU R88, [R1+0x1e0] ;  /* 0x0001e00001587983 */ /* 0x000e220000300800 */
[----:B------:R-:W1:Y:S03]  /*b6d0*/  S2R R6, SR_TID.X ;  /* 0x0000000000067919 */ /* 0x000e660000002100 */
[----:B------:R-:W3:Y:S04]  /*b6e0*/  LDL.LU R90, [R1+0x26c] ;  /* 0x00026c00015a7983 */ /* 0x000ee80000300800 */
[----:B------:R-:W4:Y:S04]  /*b6f0*/  LDL.LU R93, [R1+0x294] ;  /* 0x00029400015d7983 */ /* 0x000f280000300800 */
[----:B------:R-:W5:Y:S01]  /*b700*/  LDL.LU R92, [R1+0x290] ;  /* 0x00029000015c7983 */ /* 0x000f620000300800 */
[C---:B-1----:R-:W-:Y:S01]  /*b710*/  LOP3.LUT R0, R6.reuse, 0x100, RZ, 0xc0, !PT ;  /* 0x0000010006007812 */ /* 0x042fe200078ec0ff */
[----:B------:R-:W-:-:S03]  /*b720*/  IMAD.SHL.U32 R2, R6, 0x400, RZ ;  /* 0x0000040006027824 */ /* 0x000fc600078e00ff */
[----:B------:R-:W-:Y:S01]  /*b730*/  R2UR UR4, R0 ;  /* 0x00000000000472ca */ /* 0x000fe200000e0000 */
[----:B------:R-:W-:Y:S01]  /*b740*/  IMAD.SHL.U32 R0, R6, 0x8, RZ ;  /* 0x0000000806007824 */ /* 0x000fe200078e00ff */
[----:B------:R-:W-:Y:S01]  /*b750*/  LOP3.LUT R5, R2, 0x6000, RZ, 0xc0, !PT ;  /* 0x0000600002057812 */ /* 0x000fe200078ec0ff */
[C---:B------:R-:W-:Y:S02]  /*b760*/  IMAD.SHL.U32 R3, R6.reuse, 0x4, RZ ;  /* 0x0000000406037824 */ /* 0x040fe400078e00ff */
[----:B------:R-:W-:Y:S01]  /*b770*/  IMAD.SHL.U32 R2, R6, 0x1000, RZ ;  /* 0x0000100006027824 */ /* 0x000fe200078e00ff */
[----:B------:R-:W-:Y:S01]  /*b780*/  LOP3.LUT R0, R0, 0x700, RZ, 0xc0, !PT ;  /* 0x0000070000007812 */ /* 0x000fe200078ec0ff */
[----:B------:R-:W-:-:S03]  /*b790*/  IMAD.SHL.U32 R4, R6, 0x20, RZ ;  /* 0x0000002006047824 */ /* 0x000fc600078e00ff */
[----:B------:R-:W-:Y:S01]  /*b7a0*/  LOP3.LUT R0, R0, 0x70, R3, 0xf8, !PT ;  /* 0x0000007000007812 */ /* 0x000fe200078ef803 */
[----:B------:R-:W-:Y:S01]  /*b7b0*/  IMAD.SHL.U32 R3, R6, 0x10, RZ ;  /* 0x0000001006037824 */ /* 0x000fe200078e00ff */
[----:B------:R-:W-:Y:S01]  /*b7c0*/  LOP3.LUT R2, R2, 0x6000, RZ, 0xc0, !PT ;  /* 0x0000600002027812 */ /* 0x000fe200078ec0ff */
[----:B------:R-:W-:Y:S01]  /*b7d0*/  ULEA UR5, UR4, UR6, 0x4 ;  /* 0x0000000604057291 */ /* 0x000fe2000f8e203f */
[----:B------:R-:W-:Y:S01]  /*b7e0*/  LOP3.LUT R5, R5, 0x60, R4, 0xf8, !PT ;  /* 0x0000006005057812 */ /* 0x000fe200078ef804 */
[----:B------:R-:W-:Y:S01]  /*b7f0*/  USHF.R.U32.HI UR4, URZ, 0x3, UR4 ;  /* 0x000000033f047899 */ /* 0x000fe20008011604 */
[----:B------:R-:W-:Y:S02]  /*b800*/  LOP3.LUT R2, R2, 0xff0, R3, 0xf8, !PT ;  /* 0x00000ff002027812 */ /* 0x000fe400078ef803 */
[----:B------:R-:W-:Y:S01]  /*b810*/  LOP3.LUT R38, R5, R0, RZ, 0x3c, !PT ;  /* 0x0000000005267212 */ /* 0x000fe200078e3cff */
[----:B------:R-:W-:Y:S02]  /*b820*/  BAR.SYNC.DEFER_BLOCKING 0x0 ;  /* 0x0000000000007b1d */ /* 0x000fe40000010000 */
[----:B------:R-:W-:-:S04]  /*b830*/  LOP3.LUT R0, R2, UR4, RZ, 0x3c, !PT ;  /* 0x0000000402007c12 */ /* 0x000fc8000f8e3cff */
[----:B------:R-:W-:Y:S01]  /*b840*/  ULDC UR4, c[0x0][0x244] ;  /* 0x0000910000047ab9 */ /* 0x000fe20000000800 */
[C---:B--2---:R-:W-:Y:S01]  /*b850*/  ISETP.GE.AND P0, PT, R89.reuse, UR10, PT ;  /* 0x0000000a59007c0c */ /* 0x044fe2000bf06270 */
[----:B------:R-:W-:Y:S02]  /*b860*/  IMAD R37, R89, UR4, RZ ;  /* 0x0000000459257c24 */ /* 0x000fe4000f8e02ff */
[----:B------:R-:W2:Y:S01]  /*b870*/  LDL.LU R89, [R1+0x28c] ;  /* 0x00028c0001597983 */ /* 0x000ea20000300800 */
[CC--:B0-----:R-:W-:Y:S01]  /*b880*/  IMAD R3, R88.reuse, R34.reuse, RZ ;  /* 0x0000002258037224 */ /* 0x0c1fe200078e02ff */
[----:B------:R-:W-:Y:S02]  /*b890*/  ISETP.LT.AND P1, PT, R88, UR11, !P0 ;  /* 0x0000000b58007c0c */ /* 0x000fe4000c721270 */
[----:B------:R-:W4:Y:S04]  /*b8a0*/  LDL.LU R88, [R1+0x288] ;  /* 0x0002880001587983 */ /* 0x000f280000300800 */
[----:B------:R-:W-:Y:S04]  /*b8b0*/  STS.128 [R38+UR5], R24 ;  /* 0x0000001826007988 */ /* 0x000fe80008000c05 */
[----:B------:R-:W-:Y:S04]  /*b8c0*/  STS.128 [R38+UR5+0x800], R64 ;  /* 0x0008004026007988 */ /* 0x000fe80008000c05 */
[----:B------:R-:W-:Y:S04]  /*b8d0*/  STS.128 [R38+UR5+0x80], R60 ;  /* 0x0000803c26007988 */ /* 0x000fe80008000c05 */
[----:B------:R-:W-:Y:S01]  /*b8e0*/  STS.128 [R38+UR5+0x880], R20 ;  /* 0x0008801426007988 */ /* 0x000fe20008000c05 */
[----:B------:R-:W-:Y:S01]  /*b8f0*/  BAR.SYNC.DEFER_BLOCKING 0x0 ;  /* 0x0000000000007b1d */ /* 0x000fe20000010000 */
[----:B------:R-:W-:Y:S01]  /*b900*/  LOP3.LUT R35, R0, 0x40, RZ, 0x3c, !PT ;  /* 0x0000004000237812 */ /* 0x000fe200078e3cff */
[C---:B---3--:R-:W-:Y:S01]  /*b910*/  IMAD R33, R90.reuse, R34, RZ ;  /* 0x000000225a217224 */ /* 0x048fe200078e02ff */
[----:B------:R-:W-:-:S03]  /*b920*/  ISETP.LT.AND P4, PT, R90, UR11, !P0 ;  /* 0x0000000b5a007c0c */ /* 0x000fc6000c781270 */
[----:B------:R-:W3:Y:S04]  /*b930*/  LDL.LU R91, [R1+0x284] ;  /* 0x00028400015b7983 */ /* 0x000ee80000300800 */
[----:B------:R-:W3:Y:S04]  /*b940*/  LDL.LU R90, [R1+0x280] ;  /* 0x00028000015a7983 */ /* 0x000ee80000300800 */
[----:B------:R-:W0:Y:S04]  /*b950*/  LDS.128 R4, [R0+UR6] ;  /* 0x0000000600047984 */ /* 0x000e280008000c00 */
[----:B------:R-:W1:Y:S04]  /*b960*/  LDS.128 R20, [R35+UR6] ;  /* 0x0000000623147984 */ /* 0x000e680008000c00 */
[----:B------:R-:W-:Y:S04]  /*b970*/  LDS.128 R24, [R0+UR6+0x1000] ;  /* 0x0010000600187984 */ /* 0x000fe80008000c00 */
[----:B------:R-:W-:Y:S01]  /*b980*/  LDS.128 R28, [R35+UR6+0x1000] ;  /* 0x00100006231c7984 */ /* 0x000fe20008000c00 */
[----:B------:R-:W-:Y:S01]  /*b990*/  BAR.SYNC.DEFER_BLOCKING 0x0 ;  /* 0x0000000000007b1d */ /* 0x000fe20000010000 */
[----:B------:R-:W-:-:S04]  /*b9a0*/  LEA R36, P2, R37, UR8, 0x1 ;  /* 0x0000000825247c11 */ /* 0x000fc8000f8408ff */
[----:B------:R-:W-:Y:S02]  /*b9b0*/  LEA.HI.X.SX32 R37, R37, UR9, 0x1, P2 ;  /* 0x0000000925257c11 */ /* 0x000fe400090f0eff */
[-C--:B------:R-:W-:Y:S01]  /*b9c0*/  LEA R2, P2, R3, R36.reuse, 0x1 ;  /* 0x0000002403027211 */ /* 0x080fe200078408ff */
[----:B------:R-:W-:Y:S04]  /*b9d0*/  STS.128 [R38+UR5], R56 ;  /* 0x0000003826007988 */ /* 0x000fe80008000c05 */
[----:B------:R-:W-:Y:S04]  /*b9e0*/  STS.128 [R38+UR5+0x800], R16 ;  /* 0x0008001026007988 */ /* 0x000fe80008000c05 */
[----:B------:R5:W-:Y:S04]  /*b9f0*/  STS.128 [R38+UR5+0x80], R12 ;  /* 0x0000800c26007988 */ /* 0x000be80008000c05 */
[----:B------:R1:W-:Y:S01]  /*ba00*/  STS.128 [R38+UR5+0x880], R8 ;  /* 0x0008800826007988 */ /* 0x0003e20008000c05 */
[----:B------:R-:W-:-:S02]  /*ba10*/  LEA R32, P3, R33, R36, 0x1 ;  /* 0x0000002421207211 */ /* 0x000fc400078608ff */
[-C--:B------:R-:W-:Y:S01]  /*ba20*/  LEA.HI.X.SX32 R3, R3, R37.reuse, 0x1, P2 ;  /* 0x0000002503037211 */ /* 0x080fe200010f0eff */
[----:B------:R-:W-:Y:S06]  /*ba30*/  BAR.SYNC.DEFER_BLOCKING 0x0 ;  /* 0x0000000000007b1d */ /* 0x000fec0000010000 */
[----:B-----5:R-:W5:Y:S04]  /*ba40*/  LDL.LU R15, [R1+0x27c] ;  /* 0x00027c00010f7983 */ /* 0x020f680000300800 */
[----:B------:R-:W5:Y:S01]  /*ba50*/  LDL.LU R18, [R1+0x278] ;  /* 0x0002780001127983 */ /* 0x000f620000300800 */
[----:B------:R-:W-:-:S02]  /*ba60*/  LEA.HI.X.SX32 R33, R33, R37, 0x1, P3 ;  /* 0x0000002521217211 */ /* 0x000fc400018f0eff */
[----:B0-----:R-:W-:Y:S01]  /*ba70*/  PRMT R40, R4, 0x7632, R40 ;  /* 0x0000763204287816 */ /* 0x001fe20000000028 */
[----:B------:R0:W-:Y:S01]  /*ba80*/  @P1 STG.E.U16 desc[UR12][R2.64], R4 ;  /* 0x0000000402001986 */ /* 0x0001e2000c10150c */
[C---:B--2---:R-:W-:Y:S01]  /*ba90*/  ISETP.LT.AND P3, PT, R89.reuse, UR11, !P0 ;  /* 0x0000000b59007c0c */ /* 0x044fe2000c761270 */
[-C--:B-1----:R-:W-:Y:S02]  /*baa0*/  IMAD R11, R89, R34.reuse, RZ ;  /* 0x00000022590b7224 */ /* 0x082fe400078e02ff */
[----:B------:R-:W2:Y:S01]  /*bab0*/  LDL.LU R89, [R1+0x274] ;  /* 0x0002740001597983 */ /* 0x000ea20000300800 */
[C---:B----4-:R-:W-:Y:S01]  /*bac0*/  ISETP.LT.AND P1, PT, R88.reuse, UR11, !P0 ;  /* 0x0000000b58007c0c */ /* 0x050fe2000c721270 */
[-C--:B0-----:R-:W-:Y:S02]  /*bad0*/  IMAD R4, R88, R34.reuse, RZ ;  /* 0x0000002258047224 */ /* 0x081fe400078e02ff */
[----:B------:R-:W4:Y:S01]  /*bae0*/  LDL.LU R88, [R1+0x268] ;  /* 0x0002680001587983 */ /* 0x000f220000300800 */
[CC--:B------:R-:W-:Y:S01]  /*baf0*/  IMAD R39, R93.reuse, R34.reuse, RZ ;  /* 0x000000225d277224 */ /* 0x0c0fe200078e02ff */
[----:B------:R-:W-:Y:S01]  /*bb00*/  ISETP.LT.AND P2, PT, R93, UR11, !P0 ;  /* 0x0000000b5d007c0c */ /* 0x000fe2000c741270 */
[C---:B------:R-:W-:Y:S01]  /*bb10*/  IMAD R16, R92.reuse, R34, RZ ;  /* 0x000000225c107224 */ /* 0x040fe200078e02ff */
[----:B------:R0:W-:Y:S01]  /*bb20*/  @P4 STG.E.U16 desc[UR12][R32.64], R20 ;  /* 0x0000001420004986 */ /* 0x0001e2000c10150c */
[----:B------:R-:W-:-:S02]  /*bb30*/  ISETP.LT.AND P4, PT, R92, UR11, !P0 ;  /* 0x0000000b5c007c0c */ /* 0x000fc4000c781270 */
[CC--:B------:R-:W-:Y:S01]  /*bb40*/  LEA R2, P6, R39.reuse, R36.reuse, 0x1 ;  /* 0x0000002427027211 */ /* 0x0c0fe200078c08ff */
[----:B------:R-:W4:Y:S01]  /*bb50*/  LDL.LU R17, [R1+0x264] ;  /* 0x0002640001117983 */ /* 0x000f220000300800 */
[CC--:B------:R-:W-:Y:S02]  /*bb60*/  LEA R8, P5, R16.reuse, R36.reuse, 0x1 ;  /* 0x0000002410087211 */ /* 0x0c0fe400078a08ff */
[-C--:B------:R-:W-:Y:S02]  /*bb70*/  LEA.HI.X.SX32 R3, R39, R37.reuse, 0x1, P6 ;  /* 0x0000002527037211 */ /* 0x080fe400030f0eff */
[----:B------:R-:W-:Y:S02]  /*bb80*/  LEA.HI.X.SX32 R9, R16, R37, 0x1, P5 ;  /* 0x0000002510097211 */ /* 0x000fe400028f0eff */
[----:B0-----:R-:W-:Y:S01]  /*bb90*/  PRMT R20, R20, 0x7632, R20 ;  /* 0x0000763214147816 */ /* 0x001fe20000000014 */
[----:B------:R0:W-:Y:S01]  /*bba0*/  @P2 STG.E.U16 desc[UR12][R2.64], R40 ;  /* 0x0000002802002986 */ /* 0x0001e2000c10150c */
[----:B------:R-:W-:-:S02]  /*bbb0*/  LEA R10, P6, R11, R36, 0x1 ;  /* 0x000000240b0a7211 */ /* 0x000fc400078c08ff */
[C---:B------:R-:W-:Y:S01]  /*bbc0*/  LEA R12, P5, R4.reuse, R36, 0x1 ;  /* 0x00000024040c7211 */ /* 0x040fe200078a08ff */
[----:B------:R1:W-:Y:S01]  /*bbd0*/  @P4 STG.E.U16 desc[UR12][R8.64], R20 ;  /* 0x0000001408004986 */ /* 0x0003e2000c10150c */
[-C--:B------:R-:W-:Y:S02]  /*bbe0*/  LEA.HI.X.SX32 R11, R11, R37.reuse, 0x1, P6 ;  /* 0x000000250b0b7211 */ /* 0x080fe400030f0eff */
[----:B------:R-:W-:Y:S01]  /*bbf0*/  LEA.HI.X.SX32 R13, R4, R37, 0x1, P5 ;  /* 0x00000025040d7211 */ /* 0x000fe200028f0eff */
[CC--:B---3--:R-:W-:Y:S01]  /*bc00*/  IMAD R4, R91.reuse, R34.reuse, RZ ;  /* 0x000000225b047224 */ /* 0x0c8fe200078e02ff */
[C---:B------:R-:W-:Y:S01]  /*bc10*/  ISETP.LT.AND P4, PT, R90.reuse, UR11, !P0 ;  /* 0x0000000b5a007c0c */ /* 0x040fe2000c781270 */
[----:B------:R-:W-:Y:S02]  /*bc20*/  IMAD R14, R90, R34, RZ ;  /* 0x000000225a0e7224 */ /* 0x000fe400078e02ff */
[----:B------:R-:W3:Y:S01]  /*bc30*/  LDL.LU R90, [R1+0x260] ;  /* 0x00026000015a7983 */ /* 0x000ee20000300800 */
[----:B------:R-:W-:-:S03]  /*bc40*/  ISETP.LT.AND P2, PT, R91, UR11, !P0 ;  /* 0x0000000b5b007c0c */ /* 0x000fc6000c741270 */
[----:B------:R-:W-:Y:S01]  /*bc50*/  @P3 STG.E.U16 desc[UR12][R10.64], R5 ;  /* 0x000000050a003986 */ /* 0x000fe2000c10150c */
[----:B0-----:R-:W-:-:S03]  /*bc60*/  LEA R2, P6, R4, R36, 0x1 ;  /* 0x0000002404027211 */ /* 0x001fc600078c08ff */
[----:B------:R0:W-:Y:S01]  /*bc70*/  @P1 STG.E.U16 desc[UR12][R12.64], R21 ;  /* 0x000000150c001986 */ /* 0x0001e2000c10150c */
[----:B-1----:R-:W-:Y:S02]  /*bc80*/  LEA R8, P5, R14, R36, 0x1 ;  /* 0x000000240e087211 */ /* 0x002fe400078a08ff */
[----:B------:R-:W-:Y:S02]  /*bc90*/  PRMT R16, R5, 0x7632, R16 ;  /* 0x0000763205107816 */ /* 0x000fe40000000010 */
[-C--:B------:R-:W-:Y:S02]  /*bca0*/  LEA.HI.X.SX32 R3, R4, R37.reuse, 0x1, P6 ;  /* 0x0000002504037211 */ /* 0x080fe400030f0eff */
[----:B------:R-:W-:Y:S02]  /*bcb0*/  LEA.HI.X.SX32 R9, R14, R37, 0x1, P5 ;  /* 0x000000250e097211 */ /* 0x000fe400028f0eff */
[----:B0-----:R-:W-:Y:S01]  /*bcc0*/  PRMT R21, R21, 0x7632, R21 ;  /* 0x0000763215157816 */ /* 0x001fe20000000015 */
[----:B------:R-:W-:Y:S04]  /*bcd0*/  @P2 STG.E.U16 desc[UR12][R2.64], R16 ;  /* 0x0000001002002986 */ /* 0x000fe8000c10150c */
[----:B------:R0:W-:Y:S01]  /*bce0*/  @P4 STG.E.U16 desc[UR12][R8.64], R21 ;  /* 0x0000001508004986 */ /* 0x0001e2000c10150c */
[----:B------:R-:W-:-:S02]  /*bcf0*/  PRMT R20, R6, 0x7632, R20 ;  /* 0x0000763206147816 */ /* 0x000fc40000000014 */
[----:B0-----:R-:W-:Y:S02]  /*bd00*/  PRMT R21, R22, 0x7632, R21 ;  /* 0x0000763216157816 */ /* 0x001fe40000000015 */
[C---:B-----5:R-:W-:Y:S01]  /*bd10*/  ISETP.LT.AND P3, PT, R15.reuse, UR11, !P0 ;  /* 0x0000000b0f007c0c */ /* 0x060fe2000c761270 */
[-C--:B------:R-:W-:Y:S01]  /*bd20*/  IMAD R15, R15, R34.reuse, RZ ;  /* 0x000000220f0f7224 */ /* 0x080fe200078e02ff */
[C---:B------:R-:W-:Y:S01]  /*bd30*/  ISETP.LT.AND P1, PT, R18.reuse, UR11, !P0 ;  /* 0x0000000b12007c0c */ /* 0x040fe2000c721270 */
[----:B------:R-:W-:Y:S02]  /*bd40*/  IMAD R11, R18, R34, RZ ;  /* 0x00000022120b7224 */ /* 0x000fe400078e02ff */
[----:B------:R-:W5:Y:S01]  /*bd50*/  LDL.LU R18, [R1+0x25c] ;  /* 0x00025c0001127983 */ /* 0x000f620000300800 */
[----:B------:R-:W-:-:S03]  /*bd60*/  LEA R4, P6, R15, R36, 0x1 ;  /* 0x000000240f047211 */ /* 0x000fc600078c08ff */
[----:B------:R-:W5:Y:S01]  /*bd70*/  LDL.LU R19, [R1+0x258] ;  /* 0x0002580001137983 */ /* 0x000f620000300800 */
[----:B------:R-:W-:Y:S02]  /*bd80*/  LEA.HI.X.SX32 R5, R15, R37, 0x1, P6 ;  /* 0x000000250f057211 */ /* 0x000fe400030f0eff */
[----:B------:R-:W-:-:S03]  /*bd90*/  LEA R10, P5, R11, R36, 0x1 ;  /* 0x000000240b0a7211 */ /* 0x000fc600078a08ff */
[----:B------:R0:W-:Y:S01]  /*bda0*/  @P3 STG.E.U16 desc[UR12][R4.64], R6 ;  /* 0x0000000604003986 */ /* 0x0001e2000c10150c */
[----:B------:R-:W-:-:S05]  /*bdb0*/  LEA.HI.X.SX32 R11, R11, R37, 0x1, P5 ;  /* 0x000000250b0b7211 */ /* 0x000fca00028f0eff */
[----:B------:R-:W-:Y:S04]  /*bdc0*/  @P1 STG.E.U16 desc[UR12][R10.64], R22 ;  /* 0x000000160a001986 */ /* 0x000fe8000c10150c */
[----:B------:R-:W1:Y:S01]  /*bdd0*/  LDS.128 R8, [R0+UR6] ;  /* 0x0000000600087984 */ /* 0x000e620008000c00 */
[C---:B--2---:R-:W-:Y:S01]  /*bde0*/  ISETP.LT.AND P2, PT, R89.reuse, UR11, !P0 ;  /* 0x0000000b59007c0c */ /* 0x044fe2000c741270 */
[-C--:B------:R-:W-:Y:S02]  /*bdf0*/  IMAD R12, R89, R34.reuse, RZ ;  /* 0x00000022590c7224 */ /* 0x080fe400078e02ff */
[----:B------:R-:W2:Y:S01]  /*be00*/  LDL.LU R89, [R1+0x254] ;  /* 0x0002540001597983 */ /* 0x000ea20000300800 */
[C---:B----4-:R-:W-:Y:S01]  /*be10*/  ISETP.LT.AND P4, PT, R88.reuse, UR11, !P0 ;  /* 0x0000000b58007c0c */ /* 0x050fe2000c781270 */
[----:B------:R-:W-:-:S02]  /*be20*/  IMAD R13, R88, R34, RZ ;  /* 0x00000022580d7224 */ /* 0x000fc400078e02ff */
[----:B------:R-:W4:Y:S01]  /*be30*/  LDL.LU R88, [R1+0x250] ;  /* 0x0002500001587983 */ /* 0x000f220000300800 */
[CC--:B------:R-:W-:Y:S02]  /*be40*/  LEA R2, P6, R12.reuse, R36.reuse, 0x1 ;  /* 0x000000240c027211 */ /* 0x0c0fe400078c08ff */
[C---:B0-----:R-:W-:Y:S01]  /*be50*/  LEA R4, P5, R13.reuse, R36, 0x1 ;  /* 0x000000240d047211 */ /* 0x041fe200078a08ff */
[----:B------:R-:W4:Y:S01]  /*be60*/  LDL.LU R92, [R1+0x24c] ;  /* 0x00024c00015c7983 */ /* 0x000f220000300800 */
[-C--:B------:R-:W-:Y:S02]  /*be70*/  LEA.HI.X.SX32 R3, R12, R37.reuse, 0x1, P6 ;  /* 0x000000250c037211 */ /* 0x080fe400030f0eff */
[----:B------:R-:W-:Y:S02]  /*be80*/  LEA.HI.X.SX32 R5, R13, R37, 0x1, P5 ;  /* 0x000000250d057211 */ /* 0x000fe400028f0eff */
[C---:B------:R-:W-:Y:S01]  /*be90*/  ISETP.LT.AND P3, PT, R17.reuse, UR11, !P0 ;  /* 0x0000000b11007c0c */ /* 0x040fe2000c761270 */
[----:B------:R-:W-:Y:S04]  /*bea0*/  @P2 STG.E.U16 desc[UR12][R2.64], R20 ;  /* 0x0000001402002986 */ /* 0x000fe8000c10150c */
[----:B------:R0:W-:Y:S04]  /*beb0*/  @P4 STG.E.U16 desc[UR12][R4.64], R21 ;  /* 0x0000001504004986 */ /* 0x0001e8000c10150c */
[----:B------:R-:W1:Y:S04]  /*bec0*/  LDS.128 R12, [R35+UR6] ;  /* 0x00000006230c7984 */ /* 0x000e680008000c00 */
[----:B0-----:R-:W4:Y:S01]  /*bed0*/  LDL.LU R21, [R1+0x248] ;  /* 0x0002480001157983 */ /* 0x001f220000300800 */
[----:B------:R-:W-:-:S02]  /*bee0*/  IMAD R17, R17, R34, RZ ;  /* 0x0000002211117224 */ /* 0x000fc400078e02ff */
[C---:B---3--:R-:W-:Y:S01]  /*bef0*/  IMAD R6, R90.reuse, R34, RZ ;  /* 0x000000225a067224 */ /* 0x048fe200078e02ff */
[----:B------:R-:W-:Y:S01]  /*bf00*/  ISETP.LT.AND P1, PT, R90, UR11, !P0 ;  /* 0x0000000b5a007c0c */ /* 0x000fe2000c721270 */
[----:B------:R-:W3:Y:S01]  /*bf10*/  LDL.LU R91, [R1+0x244] ;  /* 0x00024400015b7983 */ /* 0x000ee20000300800 */
[CC--:B------:R-:W-:Y:S02]  /*bf20*/  LEA R16, P6, R17.reuse, R36.reuse, 0x1 ;  /* 0x0000002411107211 */ /* 0x0c0fe400078c08ff */
[C---:B------:R-:W-:Y:S01]  /*bf30*/  LEA R2, P2, R6.reuse, R36, 0x1 ;  /* 0x0000002406027211 */ /* 0x040fe200078408ff */
[----:B------:R-:W3:Y:S01]  /*bf40*/  LDL.LU R90, [R1+0x240] ;  /* 0x00024000015a7983 */ /* 0x000ee20000300800 */
[-C--:B------:R-:W-:Y:S02]  /*bf50*/  LEA.HI.X.SX32 R17, R17, R37.reuse, 0x1, P6 ;  /* 0x0000002511117211 */ /* 0x080fe400030f0eff */
[----:B------:R-:W-:-:S03]  /*bf60*/  LEA.HI.X.SX32 R3, R6, R37, 0x1, P2 ;  /* 0x0000002506037211 */ /* 0x000fc600010f0eff */
[----:B------:R0:W-:Y:S04]  /*bf70*/  @P3 STG.E.U16 desc[UR12][R16.64], R7 ;  /* 0x0000000710003986 */ /* 0x0001e8000c10150c */
[----:B------:R1:W-:Y:S01]  /*bf80*/  @P1 STG.E.U16 desc[UR12][R2.64], R23 ;  /* 0x0000001702001986 */ /* 0x0003e2000c10150c */
[----:B------:R-:W-:Y:S02]  /*bf90*/  PRMT R22, R7, 0x7632, R22 ;  /* 0x0000763207167816 */ /* 0x000fe40000000016 */
[----:B------:R-:W-:Y:S02]  /*bfa0*/  PRMT R32, R23, 0x7632, R32 ;  /* 0x0000763217207816 */ /* 0x000fe40000000020 */
[C---:B-----5:R-:W-:Y:S01]  /*bfb0*/  ISETP.LT.AND P3, PT, R18.reuse, UR11, !P0 ;  /* 0x0000000b12007c0c */ /* 0x060fe2000c761270 */
[----:B------:R-:W-:Y:S01]  /*bfc0*/  IMAD R18, R18, R34, RZ ;  /* 0x0000002212127224 */ /* 0x000fe200078e02ff */
[----:B------:R-:W-:-:S04]  /*bfd0*/  ISETP.LT.AND P2, PT, R19, UR11, !P0 ;  /* 0x0000000b13007c0c */ /* 0x000fc8000c741270 */
[----:B------:R-:W-:Y:S01]  /*bfe0*/  LEA R4, P1, R18, R36, 0x1 ;  /* 0x0000002412047211 */ /* 0x000fe200078208ff */
[----:B------:R-:W-:-:S03]  /*bff0*/  IMAD R19, R19, R34, RZ ;  /* 0x0000002213137224 */ /* 0x000fc600078e02ff */
[----:B------:R-:W-:Y:S02]  /*c000*/  LEA.HI.X.SX32 R5, R18, R37, 0x1, P1 ;  /* 0x0000002512057211 */ /* 0x000fe400008f0eff */
[----:B------:R-:W-:-:S03]  /*c010*/  LEA R6, P5, R19, R36, 0x1 ;  /* 0x0000002413067211 */ /* 0x000fc600078a08ff */
[----:B------:R5:W-:Y:S01]  /*c020*/  @P3 STG.E.U16 desc[UR12][R4.64], R22 ;  /* 0x0000001604003986 */ /* 0x000be2000c10150c */
[----:B0-----:R-:W-:-:S05]  /*c030*/  LEA.HI.X.SX32 R7, R19, R37, 0x1, P5 ;  /* 0x0000002513077211 */ /* 0x001fca00028f0eff */
[----:B------:R3:W-:Y:S01]  /*c040*/  @P2 STG.E.U16 desc[UR12][R6.64], R32 ;  /* 0x0000002006002986 */ /* 0x0007e2000c10150c */
[CC--:B--2---:R-:W-:Y:S01]  /*c050*/  IMAD R20, R89.reuse, R34.reuse, RZ ;  /* 0x0000002259147224 */ /* 0x0c4fe200078e02ff */
[----:B------:R-:W-:Y:S02]  /*c060*/  ISETP.LT.AND P4, PT, R89, UR11, !P0 ;  /* 0x0000000b59007c0c */ /* 0x000fe4000c781270 */
[----:B------:R-:W2:Y:S01]  /*c070*/  LDL.LU R89, [R1+0x310] ;  /* 0x0003100001597983 */ /* 0x000ea20000300800 */
[C---:B----4-:R-:W-:Y:S01]  /*c080*/  IMAD R18, R88.reuse, R34, RZ ;  /* 0x0000002258127224 */ /* 0x050fe200078e02ff */
[----:B------:R-:W-:Y:S02]  /*c090*/  ISETP.LT.AND P1, PT, R88, UR11, !P0 ;  /* 0x0000000b58007c0c */ /* 0x000fe4000c721270 */
[-C--:B------:R-:W-:Y:S01]  /*c0a0*/  LEA R16, P6, R20, R36.reuse, 0x1 ;  /* 0x0000002414107211 */ /* 0x080fe200078c08ff */
[----:B------:R-:W4:Y:S01]  /*c0b0*/  LDL.LU R88, [R1+0x23c] ;  /* 0x00023c0001587983 */ /* 0x000f220000300800 */
[----:B-1----:R-:W-:-:S02]  /*c0c0*/  LEA R2, P3, R18, R36, 0x1 ;  /* 0x0000002412027211 */ /* 0x002fc400078608ff */
[-C--:B------:R-:W-:Y:S01]  /*c0d0*/  LEA.HI.X.SX32 R17, R20, R37.reuse, 0x1, P6 ;  /* 0x0000002514117211 */ /* 0x080fe200030f0eff */
[----:B------:R-:W4:Y:S01]  /*c0e0*/  LDL.LU R23, [R1+0x238] ;  /* 0x0002380001177983 */ /* 0x000f220000300800 */
[----:B------:R-:W-:-:S03]  /*c0f0*/  LEA.HI.X.SX32 R3, R18, R37, 0x1, P3 ;  /* 0x0000002512037211 */ /* 0x000fc600018f0eff */
[----:B------:R-:W-:Y:S04]  /*c100*/  @P4 STG.E.U16 desc[UR12][R16.64], R8 ;  /* 0x0000000810004986 */ /* 0x000fe8000c10150c */
[----:B------:R0:W-:Y:S01]  /*c110*/  @P1 STG.E.U16 desc[UR12][R2.64], R12 ;  /* 0x0000000c02001986 */ /* 0x0001e2000c10150c */
[C---:B------:R-:W-:Y:S01]  /*c120*/  ISETP.LT.AND P1, PT, R21.reuse, UR11, !P0 ;  /* 0x0000000b15007c0c */ /* 0x040fe2000c721270 */
[-C--:B-----5:R-:W-:Y:S02]  /*c130*/  IMAD R5, R21, R34.reuse, RZ ;  /* 0x0000002215057224 */ /* 0x0a0fe400078e02ff */
[----:B------:R-:W5:Y:S04]  /*c140*/  LDL.LU R21, [R1+0x234] ;  /* 0x0002340001157983 */ /* 0x000f680000300800 */
[----:B------:R-:W5:Y:S01]  /*c150*/  LDL.LU R22, [R1+0x230] ;  /* 0x0002300001167983 */ /* 0x000f620000300800 */
[C---:B------:R-:W-:Y:S01]  /*c160*/  IMAD R19, R92.reuse, R34, RZ ;  /* 0x000000225c137224 */ /* 0x040fe200078e02ff */
[----:B------:R-:W-:-:S02]  /*c170*/  ISETP.LT.AND P2, PT, R92, UR11, !P0 ;  /* 0x0000000b5c007c0c */ /* 0x000fc4000c741270 */
[-C--:B------:R-:W-:Y:S02]  /*c180*/  LEA R4, P5, R5, R36.reuse, 0x1 ;  /* 0x0000002405047211 */ /* 0x080fe400078a08ff */
[----:B------:R-:W-:Y:S01]  /*c190*/  LEA R18, P3, R19, R36, 0x1 ;  /* 0x0000002413127211 */ /* 0x000fe200078608ff */
[-C--:B---3--:R-:W-:Y:S01]  /*c1a0*/  IMAD R7, R91, R34.reuse, RZ ;  /* 0x000000225b077224 */ /* 0x088fe200078e02ff */
[----:B0-----:R-:W-:Y:S01]  /*c1b0*/  PRMT R3, R8, 0x7632, R3 ;  /* 0x0000763208037816 */ /* 0x001fe20000000003 */
[C---:B------:R-:W-:Y:S01]  /*c1c0*/  IMAD R20, R90.reuse, R34, RZ ;  /* 0x000000225a147224 */ /* 0x040fe200078e02ff */
[-C--:B------:R-:W-:Y:S02]  /*c1d0*/  LEA.HI.X.SX32 R19, R19, R37.reuse, 0x1, P3 ;  /* 0x0000002513137211 */ /* 0x080fe400018f0eff */
[----:B------:R-:W-:Y:S02]  /*c1e0*/  ISETP.LT.AND P3, PT, R90, UR11, !P0 ;  /* 0x0000000b5a007c0c */ /* 0x000fe4000c761270 */
[----:B------:R-:W-:Y:S01]  /*c1f0*/  LEA.HI.X.SX32 R5, R5, R37, 0x1, P5 ;  /* 0x0000002505057211 */ /* 0x000fe200028f0eff */
[----:B------:R-:W3:Y:S01]  /*c200*/  LDL.LU R90, [R1+0x30c] ;  /* 0x00030c00015a7983 */ /* 0x000ee20000300800 */
[----:B------:R-:W-:-:S02]  /*c210*/  PRMT R17, R12, 0x7632, R17 ;  /* 0x000076320c117816 */ /* 0x000fc40000000011 */
[----:B------:R-:W-:Y:S01]  /*c220*/  ISETP.LT.AND P4, PT, R91, UR11, !P0 ;  /* 0x0000000b5b007c0c */ /* 0x000fe2000c781270 */
[----:B------:R0:W-:Y:S01]  /*c230*/  @P2 STG.E.U16 desc[UR12][R18.64], R3 ;  /* 0x0000000312002986 */ /* 0x0001e2000c10150c */
[CC--:B------:R-:W-:Y:S02]  /*c240*/  LEA R2, P2, R7.reuse, R36.reuse, 0x1 ;  /* 0x0000002407027211 */ /* 0x0c0fe400078408ff */
[C---:B------:R-:W-:Y:S01]  /*c250*/  LEA R6, P6, R20.reuse, R36, 0x1 ;  /* 0x0000002414067211 */ /* 0x040fe200078c08ff */
[----:B------:R1:W-:Y:S01]  /*c260*/  @P1 STG.E.U16 desc[UR12][R4.64], R17 ;  /* 0x0000001104001986 */ /* 0x0003e2000c10150c */
[-C--:B0-----:R-:W-:Y:S02]  /*c270*/  LEA.HI.X.SX32 R3, R7, R37.reuse, 0x1, P2 ;  /* 0x0000002507037211 */ /* 0x081fe400010f0eff */
[----:B------:R-:W-:-:S05]  /*c280*/  LEA.HI.X.SX32 R7, R20, R37, 0x1, P6 ;  /* 0x0000002514077211 */ /* 0x000fca00030f0eff */
[----:B------:R0:W-:Y:S04]  /*c290*/  @P4 STG.E.U16 desc[UR12][R2.64], R9 ;  /* 0x0000000902004986 */ /* 0x0001e8000c10150c */
[----:B------:R0:W-:Y:S01]  /*c2a0*/  @P3 STG.E.U16 desc[UR12][R6.64], R13 ;  /* 0x0000000d06003986 */ /* 0x0001e2000c10150c */
[----:B------:R-:W-:Y:S02]  /*c2b0*/  PRMT R18, R9, 0x7632, R18 ;  /* 0x0000763209127816 */ /* 0x000fe40000000012 */
[----:B------:R-:W-:Y:S02]  /*c2c0*/  PRMT R19, R13, 0x7632, R19 ;  /* 0x000076320d137816 */ /* 0x000fe40000000013 */
[----:B--2---:R-:W-:Y:S02]  /*c2d0*/  ISETP.LT.AND P5, PT, R89, UR11, !P0 ;  /* 0x0000000b59007c0c */ /* 0x004fe4000c7a1270 */
[----:B------:R-:W2:Y:S01]  /*c2e0*/  LDL.LU R89, [R1+0x22c] ;  /* 0x00022c0001597983 */ /* 0x000ea20000300800 */
[C---:B----4-:R-:W-:Y:S01]  /*c2f0*/  ISETP.LT.AND P1, PT, R88.reuse, UR11, !P0 ;  /* 0x0000000b58007c0c */ /* 0x050fe2000c721270 */
[----:B------:R-:W-:-:S02]  /*c300*/  IMAD R8, R88, R34, RZ ;  /* 0x0000002258087224 */ /* 0x000fc400078e02ff */
[----:B------:R-:W4:Y:S01]  /*c310*/  LDL.LU R88, [R1+0x228] ;  /* 0x0002280001587983 */ /* 0x000f220000300800 */
[C---:B------:R-:W-:Y:S01]  /*c320*/  ISETP.LT.AND P2, PT, R23.reuse, UR11, !P0 ;  /* 0x0000000b17007c0c */ /* 0x040fe2000c741270 */
[----:B------:R-:W-:Y:S02]  /*c330*/  IMAD R12, R23, R34, RZ ;  /* 0x00000022170c7224 */ /* 0x000fe400078e02ff */
[----:B------:R-:W3:Y:S01]  /*c340*/  LDL.LU R23, [R1+0x224] ;  /* 0x0002240001177983 */ /* 0x000ee20000300800 */
[-C--:B------:R-:W-:Y:S02]  /*c350*/  LEA R16, P4, R8, R36.reuse, 0x1 ;  /* 0x0000002408107211 */ /* 0x080fe400078808ff */
[----:B-1----:R-:W-:Y:S02]  /*c360*/  LEA R4, P6, R12, R36, 0x1 ;  /* 0x000000240c047211 */ /* 0x002fe400078c08ff */
[-C--:B------:R-:W-:Y:S02]  /*c370*/  LEA.HI.X.SX32 R17, R8, R37.reuse, 0x1, P4 ;  /* 0x0000002508117211 */ /* 0x080fe400020f0eff */
[----:B------:R-:W-:-:S02]  /*c380*/  LEA.HI.X.SX32 R5, R12, R37, 0x1, P6 ;  /* 0x000000250c057211 */ /* 0x000fc400030f0eff */
[C---:B-----5:R-:W-:Y:S01]  /*c390*/  ISETP.LT.AND P3, PT, R21.reuse, UR11, !P0 ;  /* 0x0000000b15007c0c */ /* 0x060fe2000c761270 */
[-C--:B0-----:R-:W-:Y:S02]  /*c3a0*/  IMAD R3, R21, R34.reuse, RZ ;  /* 0x0000002215037224 */ /* 0x081fe400078e02ff */
[----:B------:R-:W5:Y:S01]  /*c3b0*/  LDL.LU R21, [R1+0x220] ;  /* 0x0002200001157983 */ /* 0x000f620000300800 */
[C---:B------:R-:W-:Y:S01]  /*c3c0*/  ISETP.LT.AND P4, PT, R22.reuse, UR11, !P0 ;  /* 0x0000000b16007c0c */ /* 0x040fe2000c781270 */
[----:B------:R-:W-:Y:S02]  /*c3d0*/  IMAD R7, R22, R34, RZ ;  /* 0x0000002216077224 */ /* 0x000fe400078e02ff */
[----:B------:R-:W5:Y:S04]  /*c3e0*/  LDL.LU R22, [R1+0x21c] ;  /* 0x00021c0001167983 */ /* 0x000f680000300800 */
[----:B------:R-:W-:Y:S04]  /*c3f0*/  @P1 STG.E.U16 desc[UR12][R16.64], R18 ;  /* 0x0000001210001986 */ /* 0x000fe8000c10150c */
[----:B------:R0:W-:Y:S04]  /*c400*/  @P2 STG.E.U16 desc[UR12][R4.64], R19 ;  /* 0x0000001304002986 */ /* 0x0001e8000c10150c */
[----:B------:R-:W5:Y:S04]  /*c410*/  LDL.LU R20, [R1+0x218] ;  /* 0x0002180001147983 */ /* 0x000f680000300800 */
[----:B0-----:R-:W5:Y:S04]  /*c420*/  LDL.LU R19, [R1+0x214] ;  /* 0x0002140001137983 */ /* 0x001f680000300800 */
[----:B------:R-:W5:Y:S01]  /*c430*/  LDL.LU R16, [R1+0x308] ;  /* 0x0003080001107983 */ /* 0x000f620000300800 */
[----:B------:R-:W-:-:S02]  /*c440*/  LEA R2, P1, R3, R36, 0x1 ;  /* 0x0000002403027211 */ /* 0x000fc400078208ff */
[----:B------:R-:W-:Y:S01]  /*c450*/  LEA R6, P6, R7, R36, 0x1 ;  /* 0x0000002407067211 */ /* 0x000fe200078c08ff */
[----:B------:R-:W5:Y:S01]  /*c460*/  LDL.LU R13, [R1+0x304] ;  /* 0x00030400010d7983 */ /* 0x000f620000300800 */
[-C--:B------:R-:W-:Y:S02]  /*c470*/  LEA.HI.X.SX32 R3, R3, R37.reuse, 0x1, P1 ;  /* 0x0000002503037211 */ /* 0x080fe400008f0eff */
[----:B------:R-:W-:-:S03]  /*c480*/  LEA.HI.X.SX32 R7, R7, R37, 0x1, P6 ;  /* 0x0000002507077211 */ /* 0x000fc600030f0eff */
[----:B------:R0:W-:Y:S04]  /*c490*/  @P3 STG.E.U16 desc[UR12][R2.64], R10 ;  /* 0x0000000a02003986 */ /* 0x0001e8000c10150c */
[----:B------:R1:W-:Y:S01]  /*c4a0*/  @P4 STG.E.U16 desc[UR12][R6.64], R14 ;  /* 0x0000000e06004986 */ /* 0x0003e2000c10150c */
[----:B0-----:R-:W-:Y:S02]  /*c4b0*/  PRMT R3, R10, 0x7632, R3 ;  /* 0x000076320a037816 */ /* 0x001fe40000000003 */
[----:B-1----:R-:W-:Y:S01]  /*c4c0*/  PRMT R14, R14, 0x7632, R14 ;  /* 0x000076320e0e7816 */ /* 0x002fe2000000000e */
[C---:B--2---:R-:W-:Y:S01]  /*c4d0*/  IMAD R9, R89.reuse, R34, RZ ;  /* 0x0000002259097224 */ /* 0x044fe200078e02ff */
[----:B------:R-:W-:-:S04]  /*c4e0*/  ISETP.LT.AND P1, PT, R89, UR11, !P0 ;  /* 0x0000000b59007c0c */ /* 0x000fc8000c721270 */
[C---:B------:R-:W-:Y:S01]  /*c4f0*/  LEA R8, P3, R9.reuse, R36, 0x1 ;  /* 0x0000002409087211 */ /* 0x040fe200078608ff */
[CC--:B----4-:R-:W-:Y:S01]  /*c500*/  IMAD R5, R88.reuse, R34.reuse, RZ ;  /* 0x0000002258057224 */ /* 0x0d0fe200078e02ff */
[----:B------:R-:W-:Y:S02]  /*c510*/  ISETP.LT.AND P4, PT, R88, UR11, !P0 ;  /* 0x0000000b58007c0c */ /* 0x000fe4000c781270 */
[----:B------:R-:W-:Y:S01]  /*c520*/  LEA.HI.X.SX32 R9, R9, R37, 0x1, P3 ;  /* 0x0000002509097211 */ /* 0x000fe200018f0eff */
[----:B---3--:R-:W-:Y:S01]  /*c530*/  IMAD R12, R23, R34, RZ ;  /* 0x00000022170c7224 */ /* 0x008fe200078e02ff */
[----:B------:R-:W-:-:S03]  /*c540*/  LEA R4, P6, R5, R36, 0x1 ;  /* 0x0000002405047211 */ /* 0x000fc600078c08ff */
[----:B------:R0:W-:Y:S01]  /*c550*/  @P1 STG.E.U16 desc[UR12][R8.64], R3 ;  /* 0x0000000308001986 */ /* 0x0001e2000c10150c */
[-C--:B------:R-:W-:Y:S02]  /*c560*/  LEA.HI.X.SX32 R5, R5, R37.reuse, 0x1, P6 ;  /* 0x0000002505057211 */ /* 0x080fe400030f0eff */
[C---:B------:R-:W-:Y:S02]  /*c570*/  LEA R2, P1, R12.reuse, R36, 0x1 ;  /* 0x000000240c027211 */ /* 0x040fe400078208ff */
[----:B------:R-:W-:Y:S01]  /*c580*/  ISETP.LT.AND P3, PT, R23, UR11, !P0 ;  /* 0x0000000b17007c0c */ /* 0x000fe2000c761270 */
[----:B------:R1:W-:Y:S01]  /*c590*/  @P4 STG.E.U16 desc[UR12][R4.64], R14 ;  /* 0x0000000e04004986 */ /* 0x0003e2000c10150c */
[----:B0-----:R-:W-:Y:S01]  /*c5a0*/  LEA.HI.X.SX32 R3, R12, R37, 0x1, P1 ;  /* 0x000000250c037211 */ /* 0x001fe200008f0eff */
[CC--:B-----5:R-:W-:Y:S01]  /*c5b0*/  IMAD R7, R21.reuse, R34.reuse, RZ ;  /* 0x0000002215077224 */ /* 0x0e0fe200078e02ff */
[----:B------:R-:W-:Y:S02]  /*c5c0*/  ISETP.LT.AND P6, PT, R21, UR11, !P0 ;  /* 0x0000000b15007c0c */ /* 0x000fe4000c7c1270 */
[----:B------:R-:W2:Y:S01]  /*c5d0*/  LDL.LU R21, [R1+0x300] ;  /* 0x0003000001157983 */ /* 0x000ea20000300800 */
[----:B------:R-:W-:Y:S01]  /*c5e0*/  IMAD R9, R22, R34, RZ ;  /* 0x0000002216097224 */ /* 0x000fe200078e02ff */
[----:B------:R-:W-:-:S02]  /*c5f0*/  LEA R6, P1, R7, R36, 0x1 ;  /* 0x0000002407067211 */ /* 0x000fc400078208ff */
[----:B-1----:R-:W3:Y:S01]  /*c600*/  LDL.LU R14, [R1+0x2fc] ;  /* 0x0002fc00010e7983 */ /* 0x002ee20000300800 */
[----:B------:R-:W-:Y:S02]  /*c610*/  ISETP.LT.AND P4, PT, R22, UR11, !P0 ;  /* 0x0000000b16007c0c */ /* 0x000fe4000c781270 */
[-C--:B------:R-:W-:Y:S02]  /*c620*/  LEA.HI.X.SX32 R7, R7, R37.reuse, 0x1, P1 ;  /* 0x0000002507077211 */ /* 0x080fe400008f0eff */
[----:B------:R-:W-:Y:S01]  /*c630*/  LEA R8, P1, R9, R36, 0x1 ;  /* 0x0000002409087211 */ /* 0x000fe200078208ff */
[----:B------:R0:W-:Y:S01]  /*c640*/  @P3 STG.E.U16 desc[UR12][R2.64], R11 ;  /* 0x0000000b02003986 */ /* 0x0001e2000c10150c */
[----:B------:R-:W-:Y:S02]  /*c650*/  PRMT R12, R11, 0x7632, R12 ;  /* 0x000076320b0c7816 */ /* 0x000fe4000000000c */
[----:B------:R-:W-:Y:S01]  /*c660*/  LEA.HI.X.SX32 R9, R9, R37, 0x1, P1 ;  /* 0x0000002509097211 */ /* 0x000fe200008f0eff */
[----:B------:R1:W-:Y:S01]  /*c670*/  @P6 STG.E.U16 desc[UR12][R6.64], R15 ;  /* 0x0000000f06006986 */ /* 0x0003e2000c10150c */
[----:B------:R-:W-:-:S03]  /*c680*/  ISETP.LT.AND P3, PT, R20, UR11, !P0 ;  /* 0x0000000b14007c0c */ /* 0x000fc6000c761270 */
[----:B------:R-:W-:Y:S01]  /*c690*/  @P4 STG.E.U16 desc[UR12][R8.64], R12 ;  /* 0x0000000c08004986 */ /* 0x000fe2000c10150c */
[CC--:B0-----:R-:W-:Y:S01]  /*c6a0*/  IMAD R3, R19.reuse, R34.reuse, RZ ;  /* 0x0000002213037224 */ /* 0x0c1fe200078e02ff */
[----:B------:R-:W-:Y:S01]  /*c6b0*/  ISETP.LT.AND P1, PT, R19, UR11, !P0 ;  /* 0x0000000b13007c0c */ /* 0x000fe2000c721270 */
[----:B------:R-:W-:Y:S02]  /*c6c0*/  IMAD R10, R20, R34, RZ ;  /* 0x00000022140a7224 */ /* 0x000fe400078e02ff */
[----:B------:R-:W4:Y:S01]  /*c6d0*/  LDL.LU R20, [R1+0x2f8] ;  /* 0x0002f80001147983 */ /* 0x000f220000300800 */
[C---:B------:R-:W-:Y:S01]  /*c6e0*/  LEA R2, P4, R3.reuse, R36, 0x1 ;  /* 0x0000002403027211 */ /* 0x040fe200078808ff */
[----:B------:R-:W-:Y:S02]  /*c6f0*/  IMAD R11, R34, 0x4, R3 ;  /* 0x00000004220b7824 */ /* 0x000fe400078e0203 */
[----:B------:R-:W5:Y:S01]  /*c700*/  LDL.LU R19, [R1+0x2f4] ;  /* 0x0002f40001137983 */ /* 0x000f620000300800 */
[----:B------:R-:W-:-:S02]  /*c710*/  LEA.HI.X.SX32 R3, R3, R37, 0x1, P4 ;  /* 0x0000002503037211 */ /* 0x000fc400020f0eff */
[----:B------:R-:W-:Y:S02]  /*c720*/  ISETP.LT.AND P4, PT, R16, UR11, !P0 ;  /* 0x0000000b10007c0c */ /* 0x000fe4000c781270 */
[----:B------:R-:W2:Y:S01]  /*c730*/  LDL.LU R16, [R1+0x2f0] ;  /* 0x0002f00001107983 */ /* 0x000ea20000300800 */
[CC--:B------:R-:W-:Y:S02]  /*c740*/  LEA R4, P6, R10.reuse, R36.reuse, 0x1 ;  /* 0x000000240a047211 */ /* 0x0c0fe400078c08ff */
[----:B-1----:R-:W-:Y:S02]  /*c750*/  PRMT R7, R15, 0x7632, R7 ;  /* 0x000076320f077816 */ /* 0x002fe40000000007 */
[----:B------:R-:W-:Y:S01]  /*c760*/  LEA.HI.X.SX32 R5, R10, R37, 0x1, P6 ;  /* 0x000000250a057211 */ /* 0x000fe200030f0eff */
[----:B------:R-:W2:Y:S01]  /*c770*/  LDL.LU R15, [R1+0x2ec] ;  /* 0x0002ec00010f7983 */ /* 0x000ea20000300800 */
[----:B------:R-:W-:-:S03]  /*c780*/  LEA R6, P6, R11, R36, 0x1 ;  /* 0x000000240b067211 */ /* 0x000fc600078c08ff */
[----:B------:R0:W-:Y:S01]  /*c790*/  @P3 STG.E.U16 desc[UR12][R4.64], R7 ;  /* 0x0000000704003986 */ /* 0x0001e2000c10150c */
[----:B------:R-:W-:Y:S01]  /*c7a0*/  ISETP.LT.AND P3, PT, R13, UR11, !P0 ;  /* 0x0000000b0d007c0c */ /* 0x000fe2000c761270 */
[----:B------:R-:W-:Y:S01]  /*c7b0*/  IMAD R13, R34, 0x4, R11 ;  /* 0x00000004220d7824 */ /* 0x000fe200078e020b */
[----:B------:R-:W-:Y:S01]  /*c7c0*/  ISETP.LT.AND P2, PT, R90, UR11, !P0 ;  /* 0x0000000b5a007c0c */ /* 0x000fe2000c741270 */
[----:B------:R1:W-:Y:S01]  /*c7d0*/  @P1 STG.E.U16 desc[UR12][R2.64], R24 ;  /* 0x0000001802001986 */ /* 0x0003e2000c10150c */
[----:B0-----:R-:W-:Y:S01]  /*c7e0*/  LEA.HI.X.SX32 R7, R11, R37, 0x1, P6 ;  /* 0x000000250b077211 */ /* 0x001fe200030f0eff */
[----:B------:R-:W-:Y:S01]  /*c7f0*/  IMAD R11, R34, 0x4, R13 ;  /* 0x00000004220b7824 */ /* 0x000fe200078e020d */
[----:B------:R-:W-:-:S03]  /*c800*/  LEA R8, P6, R13, R36, 0x1 ;  /* 0x000000240d087211 */ /* 0x000fc600078c08ff */
[----:B------:R0:W-:Y:S01]  /*c810*/  @P5 STG.E.U16 desc[UR12][R6.64], R28 ;  /* 0x0000001c06005986 */ /* 0x0001e2000c10150c */
[----:B------:R-:W-:Y:S01]  /*c820*/  LEA.HI.X.SX32 R9, R13, R37, 0x1, P6 ;  /* 0x000000250d097211 */ /* 0x000fe200030f0eff */
[----:B------:R-:W-:Y:S01]  /*c830*/  IMAD R13, R34, 0x4, R11 ;  /* 0x00000004220d7824 */ /* 0x000fe200078e020b */
[----:B-1----:R-:W-:Y:S02]  /*c840*/  PRMT R3, R24, 0x7632, R3 ;  /* 0x0000763218037816 */ /* 0x002fe40000000003 */
[----:B------:R-:W-:-:S03]  /*c850*/  LEA R4, P6, R11, R36, 0x1 ;  /* 0x000000240b047211 */ /* 0x000fc600078c08ff */
[----:B------:R1:W-:Y:S01]  /*c860*/  @P2 STG.E.U16 desc[UR12][R8.64], R3 ;  /* 0x0000000308002986 */ /* 0x0003e2000c10150c */
[----:B------:R-:W-:Y:S02]  /*c870*/  LEA R2, P2, R13, R36, 0x1 ;  /* 0x000000240d027211 */ /* 0x000fe400078408ff */
[-C--:B------:R-:W-:Y:S02]  /*c880*/  LEA.HI.X.SX32 R5, R11, R37.reuse, 0x1, P6 ;  /* 0x000000250b057211 */ /* 0x080fe400030f0eff */
[----:B0-----:R-:W-:Y:S02]  /*c890*/  PRMT R7, R28, 0x7632, R7 ;  /* 0x000076321c077816 */ /* 0x001fe40000000007 */
[----:B-1----:R-:W-:-:S03]  /*c8a0*/  LEA.HI.X.SX32 R3, R13, R37, 0x1, P2 ;  /* 0x000000250d037211 */ /* 0x002fc600010f0eff */
[----:B------:R-:W-:Y:S04]  /*c8b0*/  @P4 STG.E.U16 desc[UR12][R4.64], R7 ;  /* 0x0000000704004986 */ /* 0x000fe8000c10150c */
[----:B------:R0:W-:Y:S01]  /*c8c0*/  @P3 STG.E.U16 desc[UR12][R2.64], R25 ;  /* 0x0000001902003986 */ /* 0x0001e2000c10150c */
[----:B---3--:R-:W-:-:S03]  /*c8d0*/  ISETP.LT.AND P5, PT, R14, UR11, !P0 ;  /* 0x0000000b0e007c0c */ /* 0x008fc6000c7a1270 */
[----:B------:R-:W3:Y:S04]  /*c8e0*/  LDL.LU R14, [R1+0x2e8] ;  /* 0x0002e800010e7983 */ /* 0x000ee80000300800 */
[----:B------:R-:W3:Y:S01]  /*c8f0*/  LDL.LU R12, [R1+0x2e4] ;  /* 0x0002e400010c7983 */ /* 0x000ee20000300800 */
[----:B----4-:R-:W-:Y:S02]  /*c900*/  ISETP.LT.AND P4, PT, R20, UR11, !P0 ;  /* 0x0000000b14007c0c */ /* 0x010fe4000c781270 */
[----:B-----5:R-:W-:Y:S02]  /*c910*/  ISETP.LT.AND P2, PT, R19, UR11, !P0 ;  /* 0x0000000b13007c0c */ /* 0x020fe4000c741270 */
[----:B------:R-:W4:Y:S01]  /*c920*/  LDL.LU R19, [R1+0x2e0] ;  /* 0x0002e00001137983 */ /* 0x000f220000300800 */
[----:B--2---:R-:W-:-:S03]  /*c930*/  ISETP.LT.AND P3, PT, R16, UR11, !P0 ;  /* 0x0000000b10007c0c */ /* 0x004fc6000c761270 */
[----:B------:R-:W2:Y:S04]  /*c940*/  LDL.LU R16, [R1+0x2dc] ;  /* 0x0002dc0001107983 */ /* 0x000ea80000300800 */
[----:B------:R-:W5:Y:S01]  /*c950*/  LDL.LU R20, [R1+0x2d8] ;  /* 0x0002d80001147983 */ /* 0x000f620000300800 */
[C---:B------:R-:W-:Y:S01]  /*c960*/  IMAD R11, R34.reuse, 0x4, R13 ;  /* 0x00000004220b7824 */ /* 0x040fe200078e020d */
[----:B------:R-:W-:Y:S02]  /*c970*/  ISETP.LT.AND P1, PT, R21, UR11, !P0 ;  /* 0x0000000b15007c0c */ /* 0x000fe4000c721270 */
[----:B0-----:R-:W-:Y:S01]  /*c980*/  PRMT R3, R25, 0x7632, R3 ;  /* 0x0000763219037816 */ /* 0x001fe20000000003 */
[C---:B------:R-:W-:Y:S01]  /*c990*/  IMAD R13, R34.reuse, 0x4, R11 ;  /* 0x00000004220d7824 */ /* 0x040fe200078e020b */
[CC--:B------:R-:W-:Y:S01]  /*c9a0*/  LEA R6, P6, R11.reuse, R36.reuse, 0x1 ;  /* 0x000000240b067211 */ /* 0x0c0fe200078c08ff */
[----:B------:R-:W2:Y:S02]  /*c9b0*/  LDL.LU R22, [R1+0x2d4] ;  /* 0x0002d40001167983 */ /* 0x000ea40000300800 */
[C---:B------:R-:W-:Y:S01]  /*c9c0*/  IMAD R5, R34.reuse, 0x4, R13 ;  /* 0x0000000422057824 */ /* 0x040fe200078e020d */
[-C--:B------:R-:W-:Y:S01]  /*c9d0*/  LEA.HI.X.SX32 R7, R11, R37.reuse, 0x1, P6 ;  /* 0x000000250b077211 */ /* 0x080fe200030f0eff */
[----:B------:R-:W2:Y:S01]  /*c9e0*/  LDL.LU R89, [R1+0x2d0] ;  /* 0x0002d00001597983 */ /* 0x000ea20000300800 */
[----:B------:R-:W-:Y:S01]  /*c9f0*/  LEA R8, P6, R13, R36, 0x1 ;  /* 0x000000240d087211 */ /* 0x000fe200078c08ff */
[----:B------:R-:W-:Y:S01]  /*ca00*/  IMAD R11, R34, 0x4, R5 ;  /* 0x00000004220b7824 */ /* 0x000fe200078e0205 */
[----:B------:R-:W-:Y:S01]  /*ca10*/  PRMT R10, R29, 0x7632, R10 ;  /* 0x000076321d0a7816 */ /* 0x000fe2000000000a */
[----:B------:R0:W-:Y:S01]  /*ca20*/  @P1 STG.E.U16 desc[UR12][R6.64], R29 ;  /* 0x0000001d06001986 */ /* 0x0001e2000c10150c */
[----:B------:R-:W-:-:S02]  /*ca30*/  LEA.HI.X.SX32 R9, R13, R37, 0x1, P6 ;  /* 0x000000250d097211 */ /* 0x000fc400030f0eff */
[CC--:B------:R-:W-:Y:S01]  /*ca40*/  LEA R4, P6, R5.reuse, R36.reuse, 0x1 ;  /* 0x0000002405047211 */ /* 0x0c0fe200078c08ff */
[----:B------:R-:W2:Y:S03]  /*ca50*/  LDL.LU R88, [R1+0x2cc] ;  /* 0x0002cc0001587983 */ /* 0x000ea60000300800 */
[----:B------:R-:W-:Y:S01]  /*ca60*/  LEA.HI.X.SX32 R5, R5, R37, 0x1, P6 ;  /* 0x0000002505057211 */ /* 0x000fe200030f0eff */
[----:B------:R1:W-:Y:S01]  /*ca70*/  @P5 STG.E.U16 desc[UR12][R8.64], R3 ;  /* 0x0000000308005986 */ /* 0x0003e2000c10150c */
[----:B------:R-:W-:Y:S01]  /*ca80*/  LEA R2, P6, R11, R36, 0x1 ;  /* 0x000000240b027211 */ /* 0x000fe200078c08ff */
[----:B0-----:R-:W-:Y:S02]  /*ca90*/  IMAD R7, R34, 0x4, R11 ;  /* 0x0000000422077824 */ /* 0x001fe400078e020b */
[----:B------:R-:W-:Y:S01]  /*caa0*/  @P4 STG.E.U16 desc[UR12][R4.64], R10 ;  /* 0x0000000a04004986 */ /* 0x000fe2000c10150c */
[----:B------:R-:W-:-:S02]  /*cab0*/  ISETP.LT.AND P1, PT, R15, UR11, !P0 ;  /* 0x0000000b0f007c0c */ /* 0x000fc4000c721270 */
[----:B------:R-:W-:Y:S01]  /*cac0*/  PRMT R17, R26, 0x7632, R17 ;  /* 0x000076321a117816 */ /* 0x000fe20000000011 */
[----:B------:R-:W2:Y:S01]  /*cad0*/  LDL.LU R23, [R1+0x2c8] ;  /* 0x0002c80001177983 */ /* 0x000ea20000300800 */
[----:B-1----:R-:W-:Y:S01]  /*cae0*/  LEA.HI.X.SX32 R3, R11, R37, 0x1, P6 ;  /* 0x000000250b037211 */ /* 0x002fe200030f0eff */
[C---:B------:R-:W-:Y:S02]  /*caf0*/  IMAD R11, R34.reuse, 0x4, R7 ;  /* 0x00000004220b7824 */ /* 0x040fe400078e0207 */
[----:B------:R-:W2:Y:S02]  /*cb00*/  LDL.LU R21, [R1+0x2c4] ;  /* 0x0002c40001157983 */ /* 0x000ea40000300800 */
[C---:B------:R-:W-:Y:S02]  /*cb10*/  IMAD R9, R34.reuse, 0x4, R11 ;  /* 0x0000000422097824 */ /* 0x040fe400078e020b */
[----:B------:R0:W-:Y:S02]  /*cb20*/  @P2 STG.E.U16 desc[UR12][R2.64], R26 ;  /* 0x0000001a02002986 */ /* 0x0001e4000c10150c */
[----:B0-----:R-:W-:Y:S01]  /*cb30*/  IMAD R3, R34, 0x4, R9 ;  /* 0x0000000422037824 */ /* 0x001fe200078e0209 */
[----:B---3--:R-:W-:-:S02]  /*cb40*/  ISETP.LT.AND P4, PT, R12, UR11, !P0 ;  /* 0x0000000b0c007c0c */ /* 0x008fc4000c781270 */
[CC--:B------:R-:W-:Y:S02]  /*cb50*/  LEA R12, P6, R7.reuse, R36.reuse, 0x1 ;  /* 0x00000024070c7211 */ /* 0x0c0fe400078c08ff */
[----:B------:R-:W-:Y:S02]  /*cb60*/  ISETP.LT.AND P5, PT, R14, UR11, !P0 ;  /* 0x0000000b0e007c0c */ /* 0x000fe4000c7a1270 */
[-C--:B------:R-:W-:Y:S02]  /*cb70*/  LEA.HI.X.SX32 R13, R7, R37.reuse, 0x1, P6 ;  /* 0x00000025070d7211 */ /* 0x080fe400030f0eff */
[CC--:B------:R-:W-:Y:S01]  /*cb80*/  LEA R14, P6, R11.reuse, R36.reuse, 0x1 ;  /* 0x000000240b0e7211 */ /* 0x0c0fe200078c08ff */
[----:B------:R-:W0:Y:S03]  /*cb90*/  LDS.128 R4, [R0+UR6+0x1000] ;  /* 0x0010000600047984 */ /* 0x000e260008000c00 */
[----:B------:R-:W-:Y:S01]  /*cba0*/  LEA.HI.X.SX32 R15, R11, R37, 0x1, P6 ;  /* 0x000000250b0f7211 */ /* 0x000fe200030f0eff */
[----:B------:R1:W-:Y:S04]  /*cbb0*/  @P3 STG.E.U16 desc[UR12][R12.64], R30 ;  /* 0x0000001e0c003986 */ /* 0x0003e8000c10150c */
[----:B------:R3:W-:Y:S01]  /*cbc0*/  @P1 STG.E.U16 desc[UR12][R14.64], R17 ;  /* 0x000000110e001986 */ /* 0x0007e2000c10150c */
[----:B------:R-:W-:-:S02]  /*cbd0*/  LEA R2, P1, R3, R36, 0x1 ;  /* 0x0000002403027211 */ /* 0x000fc400078208ff */
[----:B----4-:R-:W-:Y:S01]  /*cbe0*/  ISETP.LT.AND P2, PT, R19, UR11, !P0 ;  /* 0x0000000b13007c0c */ /* 0x010fe2000c741270 */
[----:B------:R-:W-:Y:S01]  /*cbf0*/  IMAD R19, R34, 0x4, R3 ;  /* 0x0000000422137824 */ /* 0x000fe200078e0203 */
[----:B------:R-:W-:Y:S02]  /*cc00*/  LEA.HI.X.SX32 R3, R3, R37, 0x1, P1 ;  /* 0x0000002503037211 */ /* 0x000fe400008f0eff */
[----:B-----5:R-:W-:Y:S02]  /*cc10*/  ISETP.LT.AND P1, PT, R20, UR11, !P0 ;  /* 0x0000000b14007c0c */ /* 0x020fe4000c721270 */
[----:B------:R-:W4:Y:S01]  /*cc20*/  LDL.LU R20, [R1+0x2c0] ;  /* 0x0002c00001147983 */ /* 0x000f220000300800 */
[----:B--2---:R-:W-:Y:S02]  /*cc30*/  ISETP.LT.AND P3, PT, R16, UR11, !P0 ;  /* 0x0000000b10007c0c */ /* 0x004fe4000c761270 */
[----:B------:R-:W-:Y:S02]  /*cc40*/  LEA R16, P6, R9, R36, 0x1 ;  /* 0x0000002409107211 */ /* 0x000fe400078c08ff */
[----:B-1----:R-:W-:-:S02]  /*cc50*/  PRMT R13, R30, 0x7632, R13 ;  /* 0x000076321e0d7816 */ /* 0x002fc4000000000d */
[-C--:B---3--:R-:W-:Y:S01]  /*cc60*/  LEA.HI.X.SX32 R17, R9, R37.reuse, 0x1, P6 ;  /* 0x0000002509117211 */ /* 0x088fe200030f0eff */
[----:B------:R-:W-:Y:S01]  /*cc70*/  IMAD R15, R34, 0x4, R19 ;  /* 0x00000004220f7824 */ /* 0x000fe200078e0213 */
[CC--:B------:R-:W-:Y:S01]  /*cc80*/  LEA R12, P6, R19.reuse, R36.reuse, 0x1 ;  /* 0x00000024130c7211 */ /* 0x0c0fe200078c08ff */
[----:B------:R-:W1:Y:S04]  /*cc90*/  LDS.128 R8, [R35+UR6+0x1000] ;  /* 0x0010000623087984 */ /* 0x000e680008000c00 */
[----:B------:R2:W-:Y:S01]  /*cca0*/  @P5 STG.E.U16 desc[UR12][R16.64], R13 ;  /* 0x0000000d10005986 */ /* 0x0005e2000c10150c */
[----:B------:R-:W-:Y:S02]  /*ccb0*/  ISETP.LT.AND P5, PT, R22, UR11, !P0 ;  /* 0x0000000b16007c0c */ /* 0x000fe4000c7a1270 */
[-C--:B--2---:R-:W-:Y:S01]  /*ccc0*/  LEA.HI.X.SX32 R13, R19, R37.reuse, 0x1, P6 ;  /* 0x00000025130d7211 */ /* 0x084fe200030f0eff */
[C---:B------:R-:W-:Y:S01]  /*ccd0*/  IMAD R17, R34.reuse, 0x4, R15 ;  /* 0x0000000422117824 */ /* 0x040fe200078e020f */
[CC--:B------:R-:W-:Y:S01]  /*cce0*/  LEA R14, P6, R15.reuse, R36.reuse, 0x1 ;  /* 0x000000240f0e7211 */ /* 0x0c0fe200078c08ff */
[----:B------:R2:W-:Y:S02]  /*ccf0*/  @P4 STG.E.U16 desc[UR12][R2.64], R27 ;  /* 0x0000001b02004986 */ /* 0x0005e4000c10150c */
[----:B------:R-:W-:Y:S01]  /*cd00*/  IMAD R19, R34, 0x4, R17 ;  /* 0x0000000422137824 */ /* 0x000fe200078e0211 */
[----:B------:R-:W-:Y:S01]  /*cd10*/  LEA.HI.X.SX32 R15, R15, R37, 0x1, P6 ;  /* 0x000000250f0f7211 */ /* 0x000fe200030f0eff */
[----:B------:R-:W3:Y:S01]  /*cd20*/  LDL.LU R22, [R1+0x2bc] ;  /* 0x0002bc0001167983 */ /* 0x000ee20000300800 */
[----:B------:R-:W-:-:S02]  /*cd30*/  LEA R16, P6, R17, R36, 0x1 ;  /* 0x0000002411107211 */ /* 0x000fc400078c08ff */
[----:B------:R-:W-:Y:S02]  /*cd40*/  PRMT R0, R27, 0x7632, R0 ;  /* 0x000076321b007816 */ /* 0x000fe40000000000 */
[----:B------:R-:W-:Y:S01]  /*cd50*/  PRMT R18, R31, 0x7632, R18 ;  /* 0x000076321f127816 */ /* 0x000fe20000000012 */
[----:B------:R5:W-:Y:S01]  /*cd60*/  @P2 STG.E.U16 desc[UR12][R12.64], R31 ;  /* 0x0000001f0c002986 */ /* 0x000be2000c10150c */
[-C--:B------:R-:W-:Y:S02]  /*cd70*/  LEA.HI.X.SX32 R17, R17, R37.reuse, 0x1, P6 ;  /* 0x0000002511117211 */ /* 0x080fe400030f0eff */
[C---:B--2---:R-:W-:Y:S01]  /*cd80*/  LEA R2, P6, R19.reuse, R36, 0x1 ;  /* 0x0000002413027211 */ /* 0x044fe200078c08ff */
[----:B------:R2:W-:Y:S03]  /*cd90*/  @P3 STG.E.U16 desc[UR12][R14.64], R0 ;  /* 0x000000000e003986 */ /* 0x0005e6000c10150c */
[----:B------:R-:W-:Y:S01]  /*cda0*/  LEA.HI.X.SX32 R3, R19, R37, 0x1, P6 ;  /* 0x0000002513037211 */ /* 0x000fe200030f0eff */
[----:B------:R-:W3:Y:S01]  /*cdb0*/  LDL.LU R91, [R1+0x2b8] ;  /* 0x0002b800015b7983 */ /* 0x000ee20000300800 */
[----:B------:R-:W-:-:S03]  /*cdc0*/  ISETP.LT.AND P4, PT, R89, UR11, !P0 ;  /* 0x0000000b59007c0c */ /* 0x000fc6000c781270 */
[----:B------:R1:W-:Y:S04]  /*cdd0*/  @P1 STG.E.U16 desc[UR12][R16.64], R18 ;  /* 0x0000001210001986 */ /* 0x0003e8000c10150c */
[----:B------:R-:W3:Y:S04]  /*cde0*/  LDL.LU R90, [R1+0x2b4] ;  /* 0x0002b400015a7983 */ /* 0x000ee80000300800 */
[----:B0-----:R0:W-:Y:S04]  /*cdf0*/  @P5 STG.E.U16 desc[UR12][R2.64], R4 ;  /* 0x0000000402005986 */ /* 0x0011e8000c10150c */
[----:B------:R-:W3:Y:S01]  /*ce00*/  LDL.LU R89, [R1+0x2b0] ;  /* 0x0002b00001597983 */ /* 0x000ee20000300800 */
[----:B----4-:R-:W-:-:S03]  /*ce10*/  ISETP.LT.AND P5, PT, R20, UR11, !P0 ;  /* 0x0000000b14007c0c */ /* 0x010fc6000c7a1270 */
[----:B------:R-:W4:Y:S01]  /*ce20*/  LDL.LU R20, [R1+0x2ac] ;  /* 0x0002ac0001147983 */ /* 0x000f220000300800 */
[----:B-----5:R-:W-:-:S04]  /*ce30*/  IMAD R13, R34, 0x4, R19 ;  /* 0x00000004220d7824 */ /* 0x020fc800078e0213 */
[C---:B------:R-:W-:Y:S01]  /*ce40*/  IMAD R19, R34.reuse, 0x4, R13 ;  /* 0x0000000422137824 */ /* 0x040fe200078e020d */
[-C--:B------:R-:W-:Y:S02]  /*ce50*/  LEA R12, P6, R13, R36.reuse, 0x1 ;  /* 0x000000240d0c7211 */ /* 0x080fe400078c08ff */
[----:B------:R-:W-:Y:S01]  /*ce60*/  ISETP.LT.AND P1, PT, R21, UR11, !P0 ;  /* 0x0000000b15007c0c */ /* 0x000fe2000c721270 */
[----:B------:R-:W-:Y:S01]  /*ce70*/  IMAD R21, R34, 0x4, R19 ;  /* 0x0000000422157824 */ /* 0x000fe200078e0213 */
[----:B------:R-:W-:Y:S02]  /*ce80*/  LEA.HI.X.SX32 R13, R13, R37, 0x1, P6 ;  /* 0x000000250d0d7211 */ /* 0x000fe400030f0eff */
[----:B------:R-:W-:Y:S02]  /*ce90*/  ISETP.LT.AND P2, PT, R88, UR11, !P0 ;  /* 0x0000000b58007c0c */ /* 0x000fe4000c741270 */
[----:B--2---:R-:W-:Y:S02]  /*cea0*/  LEA R14, P6, R19, R36, 0x1 ;  /* 0x00000024130e7211 */ /* 0x004fe400078c08ff */
[----:B------:R-:W-:-:S02]  /*ceb0*/  ISETP.LT.AND P3, PT, R23, UR11, !P0 ;  /* 0x0000000b17007c0c */ /* 0x000fc4000c761270 */
[----:B------:R-:W-:Y:S01]  /*cec0*/  PRMT R0, R4, 0x7632, R0 ;  /* 0x0000763204007816 */ /* 0x000fe20000000000 */
[----:B-1----:R1:W-:Y:S01]  /*ced0*/  @P4 STG.E.U16 desc[UR12][R12.64], R8 ;  /* 0x000000080c004986 */ /* 0x0023e2000c10150c */
[-C--:B------:R-:W-:Y:S01]  /*cee0*/  LEA.HI.X.SX32 R15, R19, R37.reuse, 0x1, P6 ;  /* 0x00000025130f7211 */ /* 0x080fe200030f0eff */
[C---:B------:R-:W-:Y:S01]  /*cef0*/  IMAD R19, R34.reuse, 0x4, R21 ;  /* 0x0000000422137824 */ /* 0x040fe200078e0215 */
[CC--:B------:R-:W-:Y:S01]  /*cf00*/  LEA R16, P6, R21.reuse, R36.reuse, 0x1 ;  /* 0x0000002415107211 */ /* 0x0c0fe200078c08ff */
[----:B------:R-:W2:Y:S03]  /*cf10*/  LDL.LU R88, [R1+0x2a8] ;  /* 0x0002a80001587983 */ /* 0x000ea60000300800 */
[----:B------:R-:W-:Y:S01]  /*cf20*/  LEA.HI.X.SX32 R17, R21, R37, 0x1, P6 ;  /* 0x0000002515117211 */ /* 0x000fe200030f0eff */
[----:B------:R-:W-:Y:S01]  /*cf30*/  IMAD R21, R34, 0x4, R19 ;  /* 0x0000000422157824 */ /* 0x000fe200078e0213 */
[----:B0-----:R-:W-:Y:S01]  /*cf40*/  PRMT R3, R8, 0x7632, R3 ;  /* 0x0000763208037816 */ /* 0x001fe20000000003 */
[----:B------:R-:W-:Y:S01]  /*cf50*/  @P2 STG.E.U16 desc[UR12][R14.64], R0 ;  /* 0x000000000e002986 */ /* 0x000fe2000c10150c */
[----:B------:R-:W-:-:S02]  /*cf60*/  LEA R2, P2, R19, R36, 0x1 ;  /* 0x0000002413027211 */ /* 0x000fc400078408ff */
[C---:B-1----:R-:W-:Y:S01]  /*cf70*/  LEA R12, P6, R21.reuse, R36, 0x1 ;  /* 0x00000024150c7211 */ /* 0x042fe200078c08ff */
[----:B------:R0:W-:Y:S03]  /*cf80*/  @P3 STG.E.U16 desc[UR12][R16.64], R3 ;  /* 0x0000000310003986 */ /* 0x0001e6000c10150c */
[----:B------:R-:W-:Y:S01]  /*cf90*/  LEA.HI.X.SX32 R13, R21, R37, 0x1, P6 ;  /* 0x00000025150d7211 */ /* 0x000fe200030f0eff */
[----:B------:R-:W5:Y:S01]  /*cfa0*/  LDL.LU R23, [R1+0x2a4] ;  /* 0x0002a40001177983 */ /* 0x000f620000300800 */
[----:B---3--:R-:W-:-:S03]  /*cfb0*/  ISETP.LT.AND P4, PT, R22, UR11, !P0 ;  /* 0x0000000b16007c0c */ /* 0x008fc6000c781270 */
[----:B------:R-:W3:Y:S01]  /*cfc0*/  LDL.LU R22, [R1+0x2a0] ;  /* 0x0002a00001167983 */ /* 0x000ee20000300800 */
[----:B0-----:R-:W-:Y:S01]  /*cfd0*/  LEA.HI.X.SX32 R3, R19, R37, 0x1, P2 ;  /* 0x0000002513037211 */ /* 0x001fe200010f0eff */
[----:B------:R-:W-:Y:S02]  /*cfe0*/  IMAD R19, R34, 0x4, R21 ;  /* 0x0000000422137824 */ /* 0x000fe400078e0215 */
[----:B------:R-:W3:Y:S04]  /*cff0*/  LDL.LU R21, [R1+0x29c] ;  /* 0x00029c0001157983 */ /* 0x000ee80000300800 */
[----:B------:R0:W-:Y:S04]  /*d000*/  @P1 STG.E.U16 desc[UR12][R2.64], R5 ;  /* 0x0000000502001986 */ /* 0x0001e8000c10150c */
[----:B------:R1:W-:Y:S01]  /*d010*/  @P5 STG.E.U16 desc[UR12][R12.64], R9 ;  /* 0x000000090c005986 */ /* 0x0003e2000c10150c */
[----:B----4-:R-:W-:-:S03]  /*d020*/  ISETP.LT.AND P5, PT, R20, UR11, !P0 ;  /* 0x0000000b14007c0c */ /* 0x010fc6000c7a1270 */
[----:B------:R-:W4:Y:S01]  /*d030*/  LDL.LU R20, [R1+0x298] ;  /* 0x0002980001147983 */ /* 0x000f220000300800 */
[----:B------:R-:W-:Y:S01]  /*d040*/  LEA R14, P6, R19, R36, 0x1 ;  /* 0x00000024130e7211 */ /* 0x000fe200078c08ff */
[----:B------:R-:W-:-:S03]  /*d050*/  IMAD R17, R34, 0x4, R19 ;  /* 0x0000000422117824 */ /* 0x000fc600078e0213 */
[-C--:B------:R-:W-:Y:S01]  /*d060*/  LEA.HI.X.SX32 R15, R19, R37.reuse, 0x1, P6 ;  /* 0x00000025130f7211 */ /* 0x080fe200030f0eff */
[C---:B------:R-:W-:Y:S01]  /*d070*/  IMAD R19, R34.reuse, 0x4, R17 ;  /* 0x0000000422137824 */ /* 0x040fe200078e0211 */
[----:B------:R-:W-:Y:S02]  /*d080*/  LEA R16, P6, R17, R36, 0x1 ;  /* 0x0000002411107211 */ /* 0x000fe400078c08ff */
[----:B------:R-:W-:Y:S01]  /*d090*/  PRMT R0, R5, 0x7632, R0 ;  /* 0x0000763205007816 */ /* 0x000fe20000000000 */
[----:B0-----:R-:W-:Y:S01]  /*d0a0*/  IMAD R5, R34, 0x4, R19 ;  /* 0x0000000422057824 */ /* 0x001fe200078e0213 */
[----:B------:R-:W-:Y:S02]  /*d0b0*/  ISETP.LT.AND P3, PT, R91, UR11, !P0 ;  /* 0x0000000b5b007c0c */ /* 0x000fe4000c761270 */
[----:B------:R-:W-:Y:S02]  /*d0c0*/  LEA.HI.X.SX32 R17, R17, R37, 0x1, P6 ;  /* 0x0000002511117211 */ /* 0x000fe400030f0eff */
[----:B------:R-:W-:-:S02]  /*d0d0*/  ISETP.LT.AND P2, PT, R90, UR11, !P0 ;  /* 0x0000000b5a007c0c */ /* 0x000fc4000c741270 */
[-C--:B------:R-:W-:Y:S02]  /*d0e0*/  LEA R2, P6, R19, R36.reuse, 0x1 ;  /* 0x0000002413027211 */ /* 0x080fe400078c08ff */
[----:B------:R-:W-:Y:S02]  /*d0f0*/  ISETP.LT.AND P1, PT, R89, UR11, !P0 ;  /* 0x0000000b59007c0c */ /* 0x000fe4000c721270 */
[----:B------:R-:W-:Y:S01]  /*d100*/  PRMT R18, R9, 0x7632, R18 ;  /* 0x0000763209127816 */ /* 0x000fe20000000012 */
[C---:B-1----:R-:W-:Y:S01]  /*d110*/  IMAD R9, R34.reuse, 0x4, R5 ;  /* 0x0000000422097824 */ /* 0x042fe200078e0205 */
[-C--:B------:R-:W-:Y:S02]  /*d120*/  LEA.HI.X.SX32 R3, R19, R37.reuse, 0x1, P6 ;  /* 0x0000002513037211 */ /* 0x080fe400030f0eff */
[C---:B------:R-:W-:Y:S01]  /*d130*/  LEA R4, P6, R5.reuse, R36, 0x1 ;  /* 0x0000002405047211 */ /* 0x040fe200078c08ff */
[----:B------:R-:W-:Y:S01]  /*d140*/  IMAD R13, R34, 0x4, R9 ;  /* 0x00000004220d7824 */ /* 0x000fe200078e0209 */
[----:B------:R0:W-:Y:S02]  /*d150*/  @P4 STG.E.U16 desc[UR12][R14.64], R0 ;  /* 0x000000000e004986 */ /* 0x0001e4000c10150c */
[----:B------:R-:W-:-:S02]  /*d160*/  LEA.HI.X.SX32 R5, R5, R37, 0x1, P6 ;  /* 0x0000002505057211 */ /* 0x000fc400030f0eff */
[----:B------:R1:W-:Y:S04]  /*d170*/  @P3 STG.E.U16 desc[UR12][R16.64], R18 ;  /* 0x0000001210003986 */ /* 0x0003e8000c10150c */
[----:B------:R2:W-:Y:S01]  /*d180*/  @P2 STG.E.U16 desc[UR12][R2.64], R6 ;  /* 0x0000000602002986 */ /* 0x0005e2000c10150c */
[----:B0-----:R-:W-:-:S03]  /*d190*/  IMAD R15, R34, 0x4, R13 ;  /* 0x00000004220f7824 */ /* 0x001fc600078e020d */
[----:B------:R0:W-:Y:S01]  /*d1a0*/  @P1 STG.E.U16 desc[UR12][R4.64], R10 ;  /* 0x0000000a04001986 */ /* 0x0001e2000c10150c */
[-C--:B------:R-:W-:Y:S01]  /*d1b0*/  LEA R12, P1, R13, R36.reuse, 0x1 ;  /* 0x000000240d0c7211 */ /* 0x080fe200078208ff */
[----:B-1----:R-:W-:Y:S01]  /*d1c0*/  IMAD R17, R34, 0x4, R15 ;  /* 0x0000000422117824 */ /* 0x002fe200078e020f */
[-C--:B------:R-:W-:Y:S02]  /*d1d0*/  LEA R8, P6, R9, R36.reuse, 0x1 ;  /* 0x0000002409087211 */ /* 0x080fe400078c08ff */
[----:B------:R-:W-:Y:S02]  /*d1e0*/  LEA.HI.X.SX32 R13, R13, R37, 0x1, P1 ;  /* 0x000000250d0d7211 */ /* 0x000fe400008f0eff */
[----:B--2---:R-:W-:Y:S02]  /*d1f0*/  LEA R2, P1, R17, R36, 0x1 ;  /* 0x0000002411027211 */ /* 0x004fe400078208ff */
[----:B------:R-:W-:Y:S01]  /*d200*/  ISETP.LT.AND P4, PT, R88, UR11, !P0 ;  /* 0x0000000b58007c0c */ /* 0x000fe2000c781270 */
[----:B------:R-:W-:Y:S01]  /*d210*/  IMAD R19, R34, 0x4, R17 ;  /* 0x0000000422137824 */ /* 0x000fe200078e0211 */
[----:B-----5:R-:W-:-:S02]  /*d220*/  ISETP.LT.AND P3, PT, R23, UR11, !P0 ;  /* 0x0000000b17007c0c */ /* 0x020fc4000c761270 */
[-C--:B------:R-:W-:Y:S02]  /*d230*/  LEA.HI.X.SX32 R9, R9, R37.reuse, 0x1, P6 ;  /* 0x0000002509097211 */ /* 0x080fe400030f0eff */
[----:B---3--:R-:W-:Y:S02]  /*d240*/  ISETP.LT.AND P2, PT, R22, UR11, !P0 ;  /* 0x0000000b16007c0c */ /* 0x008fe4000c741270 */
[----:B------:R-:W-:Y:S02]  /*d250*/  LEA R14, P6, R15, R36, 0x1 ;  /* 0x000000240f0e7211 */ /* 0x000fe400078c08ff */
[-C--:B------:R-:W-:Y:S02]  /*d260*/  LEA.HI.X.SX32 R3, R17, R37.reuse, 0x1, P1 ;  /* 0x0000002511037211 */ /* 0x080fe400008f0eff */
[----:B------:R-:W-:Y:S02]  /*d270*/  ISETP.LT.AND P1, PT, R21, UR11, !P0 ;  /* 0x0000000b15007c0c */ /* 0x000fe4000c721270 */
[----:B------:R-:W-:-:S02]  /*d280*/  LEA.HI.X.SX32 R15, R15, R37, 0x1, P6 ;  /* 0x000000250f0f7211 */ /* 0x000fc400030f0eff */
[C---:B------:R-:W-:Y:S02]  /*d290*/  LEA R16, P6, R19.reuse, R36, 0x1 ;  /* 0x0000002413107211 */ /* 0x040fe400078c08ff */
[----:B0-----:R-:W-:Y:S02]  /*d2a0*/  PRMT R4, R6, 0x7632, R4 ;  /* 0x0000763206047816 */ /* 0x001fe40000000004 */
[----:B------:R-:W-:Y:S01]  /*d2b0*/  PRMT R6, R10, 0x7632, R6 ;  /* 0x000076320a067816 */ /* 0x000fe20000000006 */
[----:B------:R-:W-:Y:S01]  /*d2c0*/  IMAD R34, R34, 0x4, R19 ;  /* 0x0000000422227824 */ /* 0x000fe200078e0213 */
[----:B------:R-:W-:Y:S01]  /*d2d0*/  LEA.HI.X.SX32 R17, R19, R37, 0x1, P6 ;  /* 0x0000002513117211 */ /* 0x000fe200030f0eff */
[----:B------:R0:W-:Y:S01]  /*d2e0*/  @P5 STG.E.U16 desc[UR12][R8.64], R4 ;  /* 0x0000000408005986 */ /* 0x0001e2000c10150c */
[----:B------:R-:W-:-:S03]  /*d2f0*/  PRMT R0, R7, 0x7632, R0 ;  /* 0x0000763207007816 */ /* 0x000fc60000000000 */
[----:B------:R0:W-:Y:S01]  /*d300*/  @P4 STG.E.U16 desc[UR12][R12.64], R6 ;  /* 0x000000060c004986 */ /* 0x0001e2000c10150c */
[----:B------:R-:W-:-:S03]  /*d310*/  LEA R36, P6, R34, R36, 0x1 ;  /* 0x0000002422247211 */ /* 0x000fc600078c08ff */
[----:B------:R0:W-:Y:S04]  /*d320*/  @P3 STG.E.U16 desc[UR12][R14.64], R7 ;  /* 0x000000070e003986 */ /* 0x0001e8000c10150c */
[----:B------:R0:W-:Y:S01]  /*d330*/  @P2 STG.E.U16 desc[UR12][R2.64], R11 ;  /* 0x0000000b02002986 */ /* 0x0001e2000c10150c */
[----:B------:R-:W-:-:S03]  /*d340*/  LEA.HI.X.SX32 R37, R34, R37, 0x1, P6 ;  /* 0x0000002522257211 */ /* 0x000fc600030f0eff */
[----:B------:R0:W-:Y:S01]  /*d350*/  @P1 STG.E.U16 desc[UR12][R16.64], R0 ;  /* 0x0000000010001986 */ /* 0x0001e2000c10150c */
[----:B----4-:R-:W-:-:S13]  /*d360*/  ISETP.LT.AND P0, PT, R20, UR11, !P0 ;  /* 0x0000000b14007c0c */ /* 0x010fda000c701270 */
[----:B0-----:R-:W-:Y:S05]  /*d370*/  @!P0 EXIT ;  /* 0x000000000000894d */ /* 0x001fea0003800000 */
[----:B------:R-:W-:-:S05]  /*d380*/  PRMT R18, R11, 0x7632, R18 ;  /* 0x000076320b127816 */ /* 0x000fca0000000012 */
[----:B------:R-:W-:Y:S01]  /*d390*/  STG.E.U16 desc[UR12][R36.64], R18 ;  /* 0x0000001224007986 */ /* 0x000fe2000c10150c */
[----:B------:R-:W-:Y:S05]  /*d3a0*/  EXIT ;  /* 0x000000000000794d */ /* 0x000fea0003800000 */
.L_x_2:
[----:B------:R-:W-:-:S00]  /*d3b0*/  BRA `(.L_x_2) ;  /* 0xfffffffc00fc7947 */ /* 0x000fc0000383ffff */
[----:B------:R-:W-:-:S00]  /*d3c0*/  NOP ;  /* 0x0000000000007918 */ /* 0x000fc00000000000 */
        /* <DEDUP_REMOVED lines=11> */
.L_x_3:


//--------------------- .nv.shared.matmul_kernel  --------------------------
	.section	.nv.shared.matmul_kernel,"aw",@nobits
	.sectionflags	@""
	.align	16
	.zero		1024


//--------------------- .nv.shared.reserved.0     --------------------------
	.section	.nv.shared.reserved.0,"aw",@nobits
	.weak		__nv_reservedSMEM_offset_0_alias
	.size		__nv_reservedSMEM_offset_0_alias, 0, 0
	.other		__nv_reservedSMEM_offset_0_alias,@"STO_CUDA_RESERVED_SHARED STV_DEFAULT"
__nv_reservedSMEM_offset_0_alias:
	.zero		0


//--------------------- .nv.constant0.matmul_kernel --------------------------
	.section	.nv.constant0.matmul_kernel,"a",@progbits
	.sectionflags	@""
	.align	4
.nv.constant0.matmul_kernel:
	.zero		608


//--------------------- SYMBOLS --------------------------

	.type		.nv.reservedSmem.offset0,@object
	.size		.nv.reservedSmem.offset0,0x4
